//
// Generated by NVIDIA NVVM Compiler
//
// Compiler Build ID: CL-36424714
// Cuda compilation tools, release 13.0, V13.0.88
// Based on NVVM 20.0.0
//

.version 9.0
.target sm_100
.address_size 64

	// .globl	default_function_kernel0
// _ZZ24default_function_kernel0E15pad_temp_shared has been demoted
// _ZZ24default_function_kernel0E13kernel_shared has been demoted

.visible .entry default_function_kernel0(
	.param .u64 .ptr .align 1 default_function_kernel0_param_0,
	.param .u64 .ptr .align 1 default_function_kernel0_param_1,
	.param .u64 .ptr .align 1 default_function_kernel0_param_2
)
{
	.reg .pred 	%p<44>;
	.reg .b16 	%rs<29>;
	.reg .b32 	%r<89>;
	.reg .b32 	%f<384>;
	.reg .b64 	%rd<130>;
	// demoted variable
	.shared .align 4 .b8 _ZZ24default_function_kernel0E15pad_temp_shared[896];
	// demoted variable
	.shared .align 4 .b8 _ZZ24default_function_kernel0E13kernel_shared[512];
	ld.param.u64 	%rd14, [default_function_kernel0_param_0];
	cvta.to.global.u64 	%rd1, %rd14;
	mov.u32 	%r1, %tid.x;
	shl.b32 	%r16, %r1, 3;
	cvt.u16.u32 	%rs8, %r16;
	mul.hi.u16 	%rs9, %rs8, 9363;
	mul.lo.s16 	%rs10, %rs9, 7;
	sub.s16 	%rs1, %rs8, %rs10;
	mov.u32 	%r2, %tid.z;
	mul.wide.u16 	%r3, %rs9, 49;
	mad.lo.s32 	%r17, %r2, 56, %r16;
	shl.b32 	%r18, %r17, 2;
	mov.u32 	%r19, _ZZ24default_function_kernel0E15pad_temp_shared;
	add.s32 	%r4, %r19, %r18;
	or.b16  	%rs11, %rs8, 1;
	mul.hi.u16 	%rs12, %rs11, 9363;
	mul.lo.s16 	%rs13, %rs12, 7;
	sub.s16 	%rs2, %rs11, %rs13;
	mul.wide.u16 	%r5, %rs12, 49;
	or.b16  	%rs14, %rs8, 2;
	mul.hi.u16 	%rs15, %rs14, 9363;
	mul.lo.s16 	%rs16, %rs15, 7;
	sub.s16 	%rs3, %rs14, %rs16;
	mul.wide.u16 	%r6, %rs15, 49;
	or.b16  	%rs17, %rs8, 3;
	mul.hi.u16 	%rs18, %rs17, 9363;
	mul.lo.s16 	%rs19, %rs18, 7;
	sub.s16 	%rs4, %rs17, %rs19;
	mul.wide.u16 	%r7, %rs18, 49;
	or.b16  	%rs20, %rs8, 4;
	mul.hi.u16 	%rs21, %rs20, 9363;
	mul.lo.s16 	%rs22, %rs21, 7;
	sub.s16 	%rs5, %rs20, %rs22;
	mul.wide.u16 	%r8, %rs21, 49;
	or.b16  	%rs23, %rs8, 5;
	mul.hi.u16 	%rs24, %rs23, 9363;
	mul.lo.s16 	%rs25, %rs24, 7;
	sub.s16 	%rs6, %rs23, %rs25;
	mul.wide.u16 	%r9, %rs24, 49;
	or.b16  	%rs26, %rs8, 6;
	mul.hi.u16 	%rs27, %rs26, 9363;
	mul.lo.s16 	%rs28, %rs27, 7;
	sub.s16 	%rs7, %rs26, %rs28;
	mul.wide.u16 	%r10, %rs27, 49;
	mov.u32 	%r11, %ctaid.z;
	shl.b32 	%r20, %r2, 5;
	mul.lo.s32 	%r21, %r1, 5;
	add.s32 	%r22, %r20, %r21;
	shl.b32 	%r23, %r22, 2;
	mov.u32 	%r24, _ZZ24default_function_kernel0E13kernel_shared;
	add.s32 	%r12, %r24, %r23;
	add.s32 	%r25, %r21, 2;
	shr.u32 	%r26, %r25, 5;
	add.s32 	%r27, %r26, %r2;
	setp.gt.u32 	%p6, %r27, 3;
	setp.gt.u32 	%p7, %r22, 125;
	setp.gt.u32 	%p8, %r1, 5;
	or.pred  	%p9, %p8, %p7;
	add.s32 	%r28, %r21, 3;
	shr.u32 	%r29, %r28, 5;
	add.s32 	%r30, %r29, %r2;
	setp.gt.u32 	%p11, %r30, 3;
	setp.gt.u32 	%p12, %r22, 124;
	or.pred  	%p13, %p8, %p12;
	add.s32 	%r31, %r21, 4;
	shr.u32 	%r32, %r31, 5;
	add.s32 	%r33, %r32, %r2;
	setp.gt.u32 	%p15, %r33, 3;
	setp.gt.u32 	%p16, %r22, 123;
	or.pred  	%p17, %p8, %p16;
	or.pred  	%p1, %p6, %p9;
	or.pred  	%p2, %p11, %p13;
	or.pred  	%p3, %p15, %p17;
	mov.f32 	%f366, 0f00000000;
	mov.b32 	%r88, 0;
	cvt.u64.u16 	%rd15, %rs1;
	cvt.u64.u32 	%rd16, %r3;
	cvt.u64.u16 	%rd21, %rs2;
	cvt.u64.u32 	%rd22, %r5;
$L__BB0_1:
	setp.eq.s16 	%p19, %rs1, 0;
	bar.sync 	0;
	mov.u32 	%r34, %ctaid.y;
	or.b32  	%r36, %r88, %r34;
	setp.eq.s32 	%p20, %r36, 0;
	add.s32 	%r37, %r88, %r34;
	setp.gt.u32 	%p21, %r37, 7;
	or.pred  	%p4, %p20, %p21;
	or.pred  	%p5, %p4, %p19;
	mul.lo.s32 	%r38, %r2, 392;
	cvt.u64.u32 	%rd2, %r38;
	mul.lo.s32 	%r39, %r37, 7;
	add.s64 	%rd17, %rd2, %rd15;
	cvt.u64.u32 	%rd3, %r39;
	add.s64 	%rd18, %rd17, %rd16;
	add.s64 	%rd19, %rd18, %rd3;
	shl.b64 	%rd20, %rd19, 2;
	add.s64 	%rd4, %rd1, %rd20;
	mov.f32 	%f367, 0f00000000;
	@%p5 bra 	$L__BB0_3;
	ld.global.nc.f32 	%f367, [%rd4+-32];
$L__BB0_3:
	setp.eq.s16 	%p22, %rs2, 0;
	st.shared.f32 	[%r4], %f367;
	or.pred  	%p23, %p4, %p22;
	add.s64 	%rd23, %rd2, %rd21;
	add.s64 	%rd24, %rd23, %rd22;
	add.s64 	%rd25, %rd24, %rd3;
	shl.b64 	%rd26, %rd25, 2;
	add.s64 	%rd5, %rd1, %rd26;
	mov.f32 	%f368, 0f00000000;
	@%p23 bra 	$L__BB0_5;
	ld.global.nc.f32 	%f368, [%rd5+-32];
$L__BB0_5:
	setp.eq.s16 	%p24, %rs3, 0;
	st.shared.f32 	[%r4+4], %f368;
	or.pred  	%p25, %p4, %p24;
	cvt.u64.u16 	%rd27, %rs3;
	cvt.u64.u32 	%rd28, %r6;
	add.s64 	%rd29, %rd2, %rd27;
	add.s64 	%rd30, %rd29, %rd28;
	add.s64 	%rd31, %rd30, %rd3;
	shl.b64 	%rd32, %rd31, 2;
	add.s64 	%rd6, %rd1, %rd32;
	mov.f32 	%f369, 0f00000000;
	@%p25 bra 	$L__BB0_7;
	ld.global.nc.f32 	%f369, [%rd6+-32];
$L__BB0_7:
	setp.eq.s16 	%p26, %rs4, 0;
	st.shared.f32 	[%r4+8], %f369;
	or.pred  	%p27, %p4, %p26;
	cvt.u64.u16 	%rd33, %rs4;
	cvt.u64.u32 	%rd34, %r7;
	add.s64 	%rd35, %rd2, %rd33;
	add.s64 	%rd36, %rd35, %rd34;
	add.s64 	%rd37, %rd36, %rd3;
	shl.b64 	%rd38, %rd37, 2;
	add.s64 	%rd7, %rd1, %rd38;
	mov.f32 	%f370, 0f00000000;
	@%p27 bra 	$L__BB0_9;
	ld.global.nc.f32 	%f370, [%rd7+-32];
$L__BB0_9:
	setp.eq.s16 	%p28, %rs5, 0;
	st.shared.f32 	[%r4+12], %f370;
	or.pred  	%p29, %p4, %p28;
	cvt.u64.u16 	%rd39, %rs5;
	cvt.u64.u32 	%rd40, %r8;
	add.s64 	%rd41, %rd2, %rd39;
	add.s64 	%rd42, %rd41, %rd40;
	add.s64 	%rd43, %rd42, %rd3;
	shl.b64 	%rd44, %rd43, 2;
	add.s64 	%rd8, %rd1, %rd44;
	mov.f32 	%f371, 0f00000000;
	@%p29 bra 	$L__BB0_11;
	ld.global.nc.f32 	%f371, [%rd8+-32];
$L__BB0_11:
	setp.eq.s16 	%p30, %rs6, 0;
	st.shared.f32 	[%r4+16], %f371;
	or.pred  	%p31, %p4, %p30;
	cvt.u64.u16 	%rd45, %rs6;
	cvt.u64.u32 	%rd46, %r9;
	add.s64 	%rd47, %rd2, %rd45;
	add.s64 	%rd48, %rd47, %rd46;
	add.s64 	%rd49, %rd48, %rd3;
	shl.b64 	%rd50, %rd49, 2;
	add.s64 	%rd9, %rd1, %rd50;
	mov.f32 	%f372, 0f00000000;
	@%p31 bra 	$L__BB0_13;
	ld.global.nc.f32 	%f372, [%rd9+-32];
$L__BB0_13:
	setp.eq.s16 	%p32, %rs7, 0;
	st.shared.f32 	[%r4+20], %f372;
	or.pred  	%p33, %p4, %p32;
	cvt.u64.u16 	%rd51, %rs7;
	cvt.u64.u32 	%rd52, %r10;
	add.s64 	%rd53, %rd2, %rd51;
	add.s64 	%rd54, %rd53, %rd52;
	add.s64 	%rd55, %rd54, %rd3;
	shl.b64 	%rd56, %rd55, 2;
	add.s64 	%rd10, %rd1, %rd56;
	mov.f32 	%f373, 0f00000000;
	@%p33 bra 	$L__BB0_15;
	ld.global.nc.f32 	%f373, [%rd10+-32];
$L__BB0_15:
	st.shared.f32 	[%r4+24], %f373;
	mov.f32 	%f374, 0f00000000;
	@%p5 bra 	$L__BB0_17;
	ld.global.nc.f32 	%f374, [%rd4+164];
$L__BB0_17:
	ld.param.u64 	%rd128, [default_function_kernel0_param_1];
	st.shared.f32 	[%r4+28], %f374;
	mul.lo.s32 	%r40, %r2, 288;
	mad.lo.s32 	%r41, %r11, 1152, %r40;
	mad.lo.s32 	%r42, %r1, 45, %r41;
	mad.lo.s32 	%r43, %r88, 3, %r42;
	cvta.to.global.u64 	%rd57, %rd128;
	mul.wide.u32 	%rd58, %r43, 4;
	add.s64 	%rd11, %rd57, %rd58;
	ld.global.nc.f32 	%f48, [%rd11];
	st.shared.f32 	[%r12], %f48;
	ld.global.nc.f32 	%f49, [%rd11+36];
	st.shared.f32 	[%r12+4], %f49;
	@%p1 bra 	$L__BB0_19;
	ld.global.nc.f32 	%f50, [%rd11+72];
	st.shared.f32 	[%r12+8], %f50;
$L__BB0_19:
	@%p2 bra 	$L__BB0_21;
	ld.global.nc.f32 	%f51, [%rd11+108];
	st.shared.f32 	[%r12+12], %f51;
$L__BB0_21:
	@%p3 bra 	$L__BB0_23;
	ld.global.nc.f32 	%f52, [%rd11+144];
	st.shared.f32 	[%r12+16], %f52;
$L__BB0_23:
	bar.sync 	0;
	shl.b32 	%r44, %r1, 2;
	mov.u32 	%r45, _ZZ24default_function_kernel0E15pad_temp_shared;
	add.s32 	%r46, %r45, %r44;
	ld.shared.f32 	%f53, [%r46];
	ld.shared.f32 	%f54, [%r46+28];
	ld.shared.f32 	%f55, [%r46+56];
	ld.shared.f32 	%f56, [%r46+84];
	ld.shared.f32 	%f57, [%r46+112];
	ld.shared.f32 	%f58, [%r46+140];
	ld.shared.f32 	%f59, [%r46+168];
	ld.shared.f32 	%f60, [%r46+196];
	ld.shared.f32 	%f61, [%r46+224];
	ld.shared.f32 	%f62, [%r46+252];
	ld.shared.f32 	%f63, [%r46+280];
	ld.shared.f32 	%f64, [%r46+308];
	ld.shared.f32 	%f65, [%r46+336];
	ld.shared.f32 	%f66, [%r46+364];
	ld.shared.f32 	%f67, [%r46+392];
	ld.shared.f32 	%f68, [%r46+420];
	shl.b32 	%r47, %r2, 7;
	mov.u32 	%r48, _ZZ24default_function_kernel0E13kernel_shared;
	add.s32 	%r49, %r48, %r47;
	ld.shared.f32 	%f69, [%r49];
	ld.shared.f32 	%f70, [%r49+4];
	ld.shared.f32 	%f71, [%r49+8];
	ld.shared.f32 	%f72, [%r49+12];
	ld.shared.f32 	%f73, [%r49+16];
	ld.shared.f32 	%f74, [%r49+20];
	ld.shared.f32 	%f75, [%r49+24];
	ld.shared.f32 	%f76, [%r49+28];
	ld.shared.f32 	%f77, [%r49+32];
	ld.shared.f32 	%f78, [%r49+36];
	ld.shared.f32 	%f79, [%r49+40];
	ld.shared.f32 	%f80, [%r49+44];
	ld.shared.f32 	%f81, [%r49+48];
	ld.shared.f32 	%f82, [%r49+52];
	ld.shared.f32 	%f83, [%r49+56];
	ld.shared.f32 	%f84, [%r49+60];
	fma.rn.f32 	%f85, %f53, %f69, %f366;
	fma.rn.f32 	%f86, %f54, %f70, %f85;
	fma.rn.f32 	%f87, %f55, %f71, %f86;
	fma.rn.f32 	%f88, %f56, %f72, %f87;
	fma.rn.f32 	%f89, %f57, %f73, %f88;
	fma.rn.f32 	%f90, %f58, %f74, %f89;
	fma.rn.f32 	%f91, %f59, %f75, %f90;
	fma.rn.f32 	%f92, %f60, %f76, %f91;
	fma.rn.f32 	%f93, %f61, %f77, %f92;
	fma.rn.f32 	%f94, %f62, %f78, %f93;
	fma.rn.f32 	%f95, %f63, %f79, %f94;
	fma.rn.f32 	%f96, %f64, %f80, %f95;
	fma.rn.f32 	%f97, %f65, %f81, %f96;
	fma.rn.f32 	%f98, %f66, %f82, %f97;
	fma.rn.f32 	%f99, %f67, %f83, %f98;
	fma.rn.f32 	%f100, %f68, %f84, %f99;
	ld.shared.f32 	%f101, [%r46+448];
	ld.shared.f32 	%f102, [%r46+476];
	ld.shared.f32 	%f103, [%r46+504];
	ld.shared.f32 	%f104, [%r46+532];
	ld.shared.f32 	%f105, [%r46+560];
	ld.shared.f32 	%f106, [%r46+588];
	ld.shared.f32 	%f107, [%r46+616];
	ld.shared.f32 	%f108, [%r46+644];
	ld.shared.f32 	%f109, [%r46+672];
	ld.shared.f32 	%f110, [%r46+700];
	ld.shared.f32 	%f111, [%r46+728];
	ld.shared.f32 	%f112, [%r46+756];
	ld.shared.f32 	%f113, [%r46+784];
	ld.shared.f32 	%f114, [%r46+812];
	ld.shared.f32 	%f115, [%r46+840];
	ld.shared.f32 	%f116, [%r46+868];
	ld.shared.f32 	%f117, [%r49+64];
	ld.shared.f32 	%f118, [%r49+68];
	ld.shared.f32 	%f119, [%r49+72];
	ld.shared.f32 	%f120, [%r49+76];
	ld.shared.f32 	%f121, [%r49+80];
	ld.shared.f32 	%f122, [%r49+84];
	ld.shared.f32 	%f123, [%r49+88];
	ld.shared.f32 	%f124, [%r49+92];
	ld.shared.f32 	%f125, [%r49+96];
	ld.shared.f32 	%f126, [%r49+100];
	ld.shared.f32 	%f127, [%r49+104];
	ld.shared.f32 	%f128, [%r49+108];
	ld.shared.f32 	%f129, [%r49+112];
	ld.shared.f32 	%f130, [%r49+116];
	ld.shared.f32 	%f131, [%r49+120];
	ld.shared.f32 	%f132, [%r49+124];
	fma.rn.f32 	%f133, %f101, %f117, %f100;
	fma.rn.f32 	%f134, %f102, %f118, %f133;
	fma.rn.f32 	%f135, %f103, %f119, %f134;
	fma.rn.f32 	%f136, %f104, %f120, %f135;
	fma.rn.f32 	%f137, %f105, %f121, %f136;
	fma.rn.f32 	%f138, %f106, %f122, %f137;
	fma.rn.f32 	%f139, %f107, %f123, %f138;
	fma.rn.f32 	%f140, %f108, %f124, %f139;
	fma.rn.f32 	%f141, %f109, %f125, %f140;
	fma.rn.f32 	%f142, %f110, %f126, %f141;
	fma.rn.f32 	%f143, %f111, %f127, %f142;
	fma.rn.f32 	%f144, %f112, %f128, %f143;
	fma.rn.f32 	%f145, %f113, %f129, %f144;
	fma.rn.f32 	%f146, %f114, %f130, %f145;
	fma.rn.f32 	%f147, %f115, %f131, %f146;
	fma.rn.f32 	%f18, %f116, %f132, %f147;
	bar.sync 	0;
	not.pred 	%p34, %p4;
	@%p34 bra 	$L__BB0_25;
	mov.b32 	%r54, 0;
	st.shared.u32 	[%r4], %r54;
	st.shared.u32 	[%r4+4], %r54;
	st.shared.u32 	[%r4+8], %r54;
	st.shared.u32 	[%r4+12], %r54;
	st.shared.u32 	[%r4+16], %r54;
	st.shared.u32 	[%r4+20], %r54;
	st.shared.u32 	[%r4+24], %r54;
	mov.f32 	%f375, 0f00000000;
	bra.uni 	$L__BB0_26;
$L__BB0_25:
	ld.global.nc.f32 	%f148, [%rd4+-28];
	st.shared.f32 	[%r4], %f148;
	mul.lo.s32 	%r50, %r2, 392;
	cvt.u64.u32 	%rd59, %r50;
	cvt.u64.u16 	%rd60, %rs2;
	add.s64 	%rd61, %rd59, %rd60;
	cvt.u64.u32 	%rd62, %r5;
	add.s64 	%rd63, %rd61, %rd62;
	mov.u32 	%r51, %ctaid.y;
	add.s32 	%r52, %r88, %r51;
	mul.lo.s32 	%r53, %r52, 7;
	cvt.u64.u32 	%rd64, %r53;
	add.s64 	%rd65, %rd63, %rd64;
	shl.b64 	%rd66, %rd65, 2;
	add.s64 	%rd67, %rd1, %rd66;
	ld.global.nc.f32 	%f149, [%rd67+-28];
	st.shared.f32 	[%r4+4], %f149;
	cvt.u64.u16 	%rd68, %rs3;
	add.s64 	%rd69, %rd59, %rd68;
	cvt.u64.u32 	%rd70, %r6;
	add.s64 	%rd71, %rd69, %rd70;
	add.s64 	%rd72, %rd71, %rd64;
	shl.b64 	%rd73, %rd72, 2;
	add.s64 	%rd74, %rd1, %rd73;
	ld.global.nc.f32 	%f150, [%rd74+-28];
	st.shared.f32 	[%r4+8], %f150;
	cvt.u64.u16 	%rd75, %rs4;
	add.s64 	%rd76, %rd59, %rd75;
	cvt.u64.u32 	%rd77, %r7;
	add.s64 	%rd78, %rd76, %rd77;
	add.s64 	%rd79, %rd78, %rd64;
	shl.b64 	%rd80, %rd79, 2;
	add.s64 	%rd81, %rd1, %rd80;
	ld.global.nc.f32 	%f151, [%rd81+-28];
	st.shared.f32 	[%r4+12], %f151;
	cvt.u64.u16 	%rd82, %rs5;
	add.s64 	%rd83, %rd59, %rd82;
	cvt.u64.u32 	%rd84, %r8;
	add.s64 	%rd85, %rd83, %rd84;
	add.s64 	%rd86, %rd85, %rd64;
	shl.b64 	%rd87, %rd86, 2;
	add.s64 	%rd88, %rd1, %rd87;
	ld.global.nc.f32 	%f152, [%rd88+-28];
	st.shared.f32 	[%r4+16], %f152;
	ld.global.nc.f32 	%f153, [%rd9+-28];
	st.shared.f32 	[%r4+20], %f153;
	ld.global.nc.f32 	%f154, [%rd10+-28];
	st.shared.f32 	[%r4+24], %f154;
	ld.global.nc.f32 	%f375, [%rd4+168];
$L__BB0_26:
	st.shared.f32 	[%r4+28], %f375;
	ld.global.nc.f32 	%f156, [%rd11+4];
	st.shared.f32 	[%r12], %f156;
	ld.global.nc.f32 	%f157, [%rd11+40];
	st.shared.f32 	[%r12+4], %f157;
	@%p1 bra 	$L__BB0_28;
	ld.global.nc.f32 	%f158, [%rd11+76];
	st.shared.f32 	[%r12+8], %f158;
$L__BB0_28:
	@%p2 bra 	$L__BB0_30;
	ld.global.nc.f32 	%f159, [%rd11+112];
	st.shared.f32 	[%r12+12], %f159;
$L__BB0_30:
	@%p3 bra 	$L__BB0_32;
	ld.global.nc.f32 	%f160, [%rd11+148];
	st.shared.f32 	[%r12+16], %f160;
$L__BB0_32:
	bar.sync 	0;
	shl.b32 	%r55, %r1, 2;
	mov.u32 	%r56, _ZZ24default_function_kernel0E15pad_temp_shared;
	add.s32 	%r57, %r56, %r55;
	ld.shared.f32 	%f161, [%r57];
	ld.shared.f32 	%f162, [%r57+28];
	ld.shared.f32 	%f163, [%r57+56];
	ld.shared.f32 	%f164, [%r57+84];
	ld.shared.f32 	%f165, [%r57+112];
	ld.shared.f32 	%f166, [%r57+140];
	ld.shared.f32 	%f167, [%r57+168];
	ld.shared.f32 	%f168, [%r57+196];
	ld.shared.f32 	%f169, [%r57+224];
	ld.shared.f32 	%f170, [%r57+252];
	ld.shared.f32 	%f171, [%r57+280];
	ld.shared.f32 	%f172, [%r57+308];
	ld.shared.f32 	%f173, [%r57+336];
	ld.shared.f32 	%f174, [%r57+364];
	ld.shared.f32 	%f175, [%r57+392];
	ld.shared.f32 	%f176, [%r57+420];
	shl.b32 	%r58, %r2, 7;
	mov.u32 	%r59, _ZZ24default_function_kernel0E13kernel_shared;
	add.s32 	%r60, %r59, %r58;
	ld.shared.f32 	%f177, [%r60];
	ld.shared.f32 	%f178, [%r60+4];
	ld.shared.f32 	%f179, [%r60+8];
	ld.shared.f32 	%f180, [%r60+12];
	ld.shared.f32 	%f181, [%r60+16];
	ld.shared.f32 	%f182, [%r60+20];
	ld.shared.f32 	%f183, [%r60+24];
	ld.shared.f32 	%f184, [%r60+28];
	ld.shared.f32 	%f185, [%r60+32];
	ld.shared.f32 	%f186, [%r60+36];
	ld.shared.f32 	%f187, [%r60+40];
	ld.shared.f32 	%f188, [%r60+44];
	ld.shared.f32 	%f189, [%r60+48];
	ld.shared.f32 	%f190, [%r60+52];
	ld.shared.f32 	%f191, [%r60+56];
	ld.shared.f32 	%f192, [%r60+60];
	fma.rn.f32 	%f193, %f161, %f177, %f18;
	fma.rn.f32 	%f194, %f162, %f178, %f193;
	fma.rn.f32 	%f195, %f163, %f179, %f194;
	fma.rn.f32 	%f196, %f164, %f180, %f195;
	fma.rn.f32 	%f197, %f165, %f181, %f196;
	fma.rn.f32 	%f198, %f166, %f182, %f197;
	fma.rn.f32 	%f199, %f167, %f183, %f198;
	fma.rn.f32 	%f200, %f168, %f184, %f199;
	fma.rn.f32 	%f201, %f169, %f185, %f200;
	fma.rn.f32 	%f202, %f170, %f186, %f201;
	fma.rn.f32 	%f203, %f171, %f187, %f202;
	fma.rn.f32 	%f204, %f172, %f188, %f203;
	fma.rn.f32 	%f205, %f173, %f189, %f204;
	fma.rn.f32 	%f206, %f174, %f190, %f205;
	fma.rn.f32 	%f207, %f175, %f191, %f206;
	fma.rn.f32 	%f208, %f176, %f192, %f207;
	ld.shared.f32 	%f209, [%r57+448];
	ld.shared.f32 	%f210, [%r57+476];
	ld.shared.f32 	%f211, [%r57+504];
	ld.shared.f32 	%f212, [%r57+532];
	ld.shared.f32 	%f213, [%r57+560];
	ld.shared.f32 	%f214, [%r57+588];
	ld.shared.f32 	%f215, [%r57+616];
	ld.shared.f32 	%f216, [%r57+644];
	ld.shared.f32 	%f217, [%r57+672];
	ld.shared.f32 	%f218, [%r57+700];
	ld.shared.f32 	%f219, [%r57+728];
	ld.shared.f32 	%f220, [%r57+756];
	ld.shared.f32 	%f221, [%r57+784];
	ld.shared.f32 	%f222, [%r57+812];
	ld.shared.f32 	%f223, [%r57+840];
	ld.shared.f32 	%f224, [%r57+868];
	ld.shared.f32 	%f225, [%r60+64];
	ld.shared.f32 	%f226, [%r60+68];
	ld.shared.f32 	%f227, [%r60+72];
	ld.shared.f32 	%f228, [%r60+76];
	ld.shared.f32 	%f229, [%r60+80];
	ld.shared.f32 	%f230, [%r60+84];
	ld.shared.f32 	%f231, [%r60+88];
	ld.shared.f32 	%f232, [%r60+92];
	ld.shared.f32 	%f233, [%r60+96];
	ld.shared.f32 	%f234, [%r60+100];
	ld.shared.f32 	%f235, [%r60+104];
	ld.shared.f32 	%f236, [%r60+108];
	ld.shared.f32 	%f237, [%r60+112];
	ld.shared.f32 	%f238, [%r60+116];
	ld.shared.f32 	%f239, [%r60+120];
	ld.shared.f32 	%f240, [%r60+124];
	fma.rn.f32 	%f241, %f209, %f225, %f208;
	fma.rn.f32 	%f242, %f210, %f226, %f241;
	fma.rn.f32 	%f243, %f211, %f227, %f242;
	fma.rn.f32 	%f244, %f212, %f228, %f243;
	fma.rn.f32 	%f245, %f213, %f229, %f244;
	fma.rn.f32 	%f246, %f214, %f230, %f245;
	fma.rn.f32 	%f247, %f215, %f231, %f246;
	fma.rn.f32 	%f248, %f216, %f232, %f247;
	fma.rn.f32 	%f249, %f217, %f233, %f248;
	fma.rn.f32 	%f250, %f218, %f234, %f249;
	fma.rn.f32 	%f251, %f219, %f235, %f250;
	fma.rn.f32 	%f252, %f220, %f236, %f251;
	fma.rn.f32 	%f253, %f221, %f237, %f252;
	fma.rn.f32 	%f254, %f222, %f238, %f253;
	fma.rn.f32 	%f255, %f223, %f239, %f254;
	fma.rn.f32 	%f21, %f224, %f240, %f255;
	bar.sync 	0;
	mov.f32 	%f383, 0f00000000;
	@%p4 bra 	$L__BB0_57;
	setp.gt.u16 	%p35, %rs1, 5;
	mov.f32 	%f376, 0f00000000;
	@%p35 bra 	$L__BB0_35;
	ld.global.nc.f32 	%f376, [%rd4+-24];
$L__BB0_35:
	setp.gt.u16 	%p36, %rs2, 5;
	st.shared.f32 	[%r4], %f376;
	mov.f32 	%f377, 0f00000000;
	@%p36 bra 	$L__BB0_37;
	mul.lo.s32 	%r61, %r2, 392;
	cvt.u64.u32 	%rd89, %r61;
	cvt.u64.u16 	%rd90, %rs2;
	add.s64 	%rd91, %rd89, %rd90;
	cvt.u64.u32 	%rd92, %r5;
	add.s64 	%rd93, %rd91, %rd92;
	mov.u32 	%r62, %ctaid.y;
	add.s32 	%r63, %r88, %r62;
	mul.lo.s32 	%r64, %r63, 7;
	cvt.u64.u32 	%rd94, %r64;
	add.s64 	%rd95, %rd93, %rd94;
	shl.b64 	%rd96, %rd95, 2;
	add.s64 	%rd97, %rd1, %rd96;
	ld.global.nc.f32 	%f377, [%rd97+-24];
$L__BB0_37:
	setp.gt.u16 	%p37, %rs3, 5;
	st.shared.f32 	[%r4+4], %f377;
	mov.f32 	%f378, 0f00000000;
	@%p37 bra 	$L__BB0_39;
	mul.lo.s32 	%r65, %r2, 392;
	cvt.u64.u32 	%rd98, %r65;
	cvt.u64.u16 	%rd99, %rs3;
	add.s64 	%rd100, %rd98, %rd99;
	cvt.u64.u32 	%rd101, %r6;
	add.s64 	%rd102, %rd100, %rd101;
	mov.u32 	%r66, %ctaid.y;
	add.s32 	%r67, %r88, %r66;
	mul.lo.s32 	%r68, %r67, 7;
	cvt.u64.u32 	%rd103, %r68;
	add.s64 	%rd104, %rd102, %rd103;
	shl.b64 	%rd105, %rd104, 2;
	add.s64 	%rd106, %rd1, %rd105;
	ld.global.nc.f32 	%f378, [%rd106+-24];
$L__BB0_39:
	setp.gt.u16 	%p38, %rs4, 5;
	st.shared.f32 	[%r4+8], %f378;
	mov.f32 	%f379, 0f00000000;
	@%p38 bra 	$L__BB0_41;
	mul.lo.s32 	%r69, %r2, 392;
	cvt.u64.u32 	%rd107, %r69;
	cvt.u64.u16 	%rd108, %rs4;
	add.s64 	%rd109, %rd107, %rd108;
	cvt.u64.u32 	%rd110, %r7;
	add.s64 	%rd111, %rd109, %rd110;
	mov.u32 	%r70, %ctaid.y;
	add.s32 	%r71, %r88, %r70;
	mul.lo.s32 	%r72, %r71, 7;
	cvt.u64.u32 	%rd112, %r72;
	add.s64 	%rd113, %rd111, %rd112;
	shl.b64 	%rd114, %rd113, 2;
	add.s64 	%rd115, %rd1, %rd114;
	ld.global.nc.f32 	%f379, [%rd115+-24];
$L__BB0_41:
	setp.gt.u16 	%p39, %rs5, 5;
	st.shared.f32 	[%r4+12], %f379;
	mov.f32 	%f380, 0f00000000;
	@%p39 bra 	$L__BB0_43;
	mul.lo.s32 	%r73, %r2, 392;
	cvt.u64.u32 	%rd116, %r73;
	cvt.u64.u16 	%rd117, %rs5;
	add.s64 	%rd118, %rd116, %rd117;
	cvt.u64.u32 	%rd119, %r8;
	add.s64 	%rd120, %rd118, %rd119;
	mov.u32 	%r74, %ctaid.y;
	add.s32 	%r75, %r88, %r74;
	mul.lo.s32 	%r76, %r75, 7;
	cvt.u64.u32 	%rd121, %r76;
	add.s64 	%rd122, %rd120, %rd121;
	shl.b64 	%rd123, %rd122, 2;
	add.s64 	%rd124, %rd1, %rd123;
	ld.global.nc.f32 	%f380, [%rd124+-24];
$L__BB0_43:
	setp.gt.u16 	%p40, %rs6, 5;
	st.shared.f32 	[%r4+16], %f380;
	mov.f32 	%f381, 0f00000000;
	@%p40 bra 	$L__BB0_45;
	ld.global.nc.f32 	%f381, [%rd9+-24];
$L__BB0_45:
	setp.gt.u16 	%p41, %rs7, 5;
	st.shared.f32 	[%r4+20], %f381;
	mov.f32 	%f382, 0f00000000;
	@%p41 bra 	$L__BB0_47;
	ld.global.nc.f32 	%f382, [%rd10+-24];
$L__BB0_47:
	setp.gt.u16 	%p42, %rs1, 5;
	st.shared.f32 	[%r4+24], %f382;
	@%p42 bra 	$L__BB0_49;
	ld.global.nc.f32 	%f383, [%rd4+172];
$L__BB0_49:
	st.shared.f32 	[%r4+28], %f383;
	ld.global.nc.f32 	%f265, [%rd11+8];
	st.shared.f32 	[%r12], %f265;
	ld.global.nc.f32 	%f266, [%rd11+44];
	st.shared.f32 	[%r12+4], %f266;
	@%p1 bra 	$L__BB0_51;
	ld.global.nc.f32 	%f267, [%rd11+80];
	st.shared.f32 	[%r12+8], %f267;
$L__BB0_51:
	@%p2 bra 	$L__BB0_53;
	ld.global.nc.f32 	%f268, [%rd11+116];
	st.shared.f32 	[%r12+12], %f268;
$L__BB0_53:
	@%p3 bra 	$L__BB0_55;
	ld.global.nc.f32 	%f269, [%rd11+152];
	st.shared.f32 	[%r12+16], %f269;
$L__BB0_55:
	bar.sync 	0;
	shl.b32 	%r78, %r1, 2;
	mov.u32 	%r79, _ZZ24default_function_kernel0E15pad_temp_shared;
	add.s32 	%r80, %r79, %r78;
	ld.shared.f32 	%f270, [%r80];
	ld.shared.f32 	%f271, [%r80+28];
	ld.shared.f32 	%f272, [%r80+56];
	ld.shared.f32 	%f273, [%r80+84];
	ld.shared.f32 	%f274, [%r80+112];
	ld.shared.f32 	%f275, [%r80+140];
	ld.shared.f32 	%f276, [%r80+168];
	ld.shared.f32 	%f277, [%r80+196];
	ld.shared.f32 	%f278, [%r80+224];
	ld.shared.f32 	%f279, [%r80+252];
	ld.shared.f32 	%f280, [%r80+280];
	ld.shared.f32 	%f281, [%r80+308];
	ld.shared.f32 	%f282, [%r80+336];
	ld.shared.f32 	%f283, [%r80+364];
	ld.shared.f32 	%f284, [%r80+392];
	ld.shared.f32 	%f285, [%r80+420];
	shl.b32 	%r81, %r2, 7;
	mov.u32 	%r82, _ZZ24default_function_kernel0E13kernel_shared;
	add.s32 	%r83, %r82, %r81;
	ld.shared.f32 	%f286, [%r83];
	ld.shared.f32 	%f287, [%r83+4];
	ld.shared.f32 	%f288, [%r83+8];
	ld.shared.f32 	%f289, [%r83+12];
	ld.shared.f32 	%f290, [%r83+16];
	ld.shared.f32 	%f291, [%r83+20];
	ld.shared.f32 	%f292, [%r83+24];
	ld.shared.f32 	%f293, [%r83+28];
	ld.shared.f32 	%f294, [%r83+32];
	ld.shared.f32 	%f295, [%r83+36];
	ld.shared.f32 	%f296, [%r83+40];
	ld.shared.f32 	%f297, [%r83+44];
	ld.shared.f32 	%f298, [%r83+48];
	ld.shared.f32 	%f299, [%r83+52];
	ld.shared.f32 	%f300, [%r83+56];
	ld.shared.f32 	%f301, [%r83+60];
	fma.rn.f32 	%f302, %f270, %f286, %f21;
	fma.rn.f32 	%f303, %f271, %f287, %f302;
	fma.rn.f32 	%f304, %f272, %f288, %f303;
	fma.rn.f32 	%f305, %f273, %f289, %f304;
	fma.rn.f32 	%f306, %f274, %f290, %f305;
	fma.rn.f32 	%f307, %f275, %f291, %f306;
	fma.rn.f32 	%f308, %f276, %f292, %f307;
	fma.rn.f32 	%f309, %f277, %f293, %f308;
	fma.rn.f32 	%f310, %f278, %f294, %f309;
	fma.rn.f32 	%f311, %f279, %f295, %f310;
	fma.rn.f32 	%f312, %f280, %f296, %f311;
	fma.rn.f32 	%f313, %f281, %f297, %f312;
	fma.rn.f32 	%f314, %f282, %f298, %f313;
	fma.rn.f32 	%f315, %f283, %f299, %f314;
	fma.rn.f32 	%f316, %f284, %f300, %f315;
	fma.rn.f32 	%f317, %f285, %f301, %f316;
	ld.shared.f32 	%f318, [%r80+448];
	ld.shared.f32 	%f319, [%r80+476];
	ld.shared.f32 	%f320, [%r80+504];
	ld.shared.f32 	%f321, [%r80+532];
	ld.shared.f32 	%f322, [%r80+560];
	ld.shared.f32 	%f323, [%r80+588];
	ld.shared.f32 	%f324, [%r80+616];
	ld.shared.f32 	%f325, [%r80+644];
	ld.shared.f32 	%f326, [%r80+672];
	ld.shared.f32 	%f327, [%r80+700];
	ld.shared.f32 	%f328, [%r80+728];
	ld.shared.f32 	%f329, [%r80+756];
	ld.shared.f32 	%f330, [%r80+784];
	ld.shared.f32 	%f331, [%r80+812];
	ld.shared.f32 	%f332, [%r80+840];
	ld.shared.f32 	%f333, [%r80+868];
	ld.shared.f32 	%f334, [%r83+64];
	ld.shared.f32 	%f335, [%r83+68];
	ld.shared.f32 	%f336, [%r83+72];
	ld.shared.f32 	%f337, [%r83+76];
	ld.shared.f32 	%f338, [%r83+80];
	ld.shared.f32 	%f339, [%r83+84];
	ld.shared.f32 	%f340, [%r83+88];
	ld.shared.f32 	%f341, [%r83+92];
	ld.shared.f32 	%f342, [%r83+96];
	ld.shared.f32 	%f343, [%r83+100];
	ld.shared.f32 	%f344, [%r83+104];
	ld.shared.f32 	%f345, [%r83+108];
	ld.shared.f32 	%f346, [%r83+112];
	ld.shared.f32 	%f347, [%r83+116];
	ld.shared.f32 	%f348, [%r83+120];
	ld.shared.f32 	%f349, [%r83+124];
	fma.rn.f32 	%f350, %f318, %f334, %f317;
	fma.rn.f32 	%f351, %f319, %f335, %f350;
	fma.rn.f32 	%f352, %f320, %f336, %f351;
	fma.rn.f32 	%f353, %f321, %f337, %f352;
	fma.rn.f32 	%f354, %f322, %f338, %f353;
	fma.rn.f32 	%f355, %f323, %f339, %f354;
	fma.rn.f32 	%f356, %f324, %f340, %f355;
	fma.rn.f32 	%f357, %f325, %f341, %f356;
	fma.rn.f32 	%f358, %f326, %f342, %f357;
	fma.rn.f32 	%f359, %f327, %f343, %f358;
	fma.rn.f32 	%f360, %f328, %f344, %f359;
	fma.rn.f32 	%f361, %f329, %f345, %f360;
	fma.rn.f32 	%f362, %f330, %f346, %f361;
	fma.rn.f32 	%f363, %f331, %f347, %f362;
	fma.rn.f32 	%f364, %f332, %f348, %f363;
	fma.rn.f32 	%f366, %f333, %f349, %f364;
	add.s32 	%r88, %r88, 1;
	setp.ne.s32 	%p43, %r88, 3;
	@%p43 bra 	$L__BB0_1;
	ld.param.u64 	%rd129, [default_function_kernel0_param_2];
	cvta.to.global.u64 	%rd125, %rd129;
	mov.u32 	%r84, %ctaid.y;
	mad.lo.s32 	%r85, %r2, 49, %r1;
	mad.lo.s32 	%r86, %r11, 196, %r85;
	mad.lo.s32 	%r87, %r84, 7, %r86;
	mul.wide.u32 	%rd126, %r87, 4;
	add.s64 	%rd127, %rd125, %rd126;
	st.global.f32 	[%rd127], %f366;
	ret;
$L__BB0_57:
	mov.b32 	%r77, 0;
	st.shared.u32 	[%r4], %r77;
	st.shared.u32 	[%r4+4], %r77;
	st.shared.u32 	[%r4+8], %r77;
	st.shared.u32 	[%r4+12], %r77;
	st.shared.u32 	[%r4+16], %r77;
	st.shared.u32 	[%r4+20], %r77;
	st.shared.u32 	[%r4+24], %r77;
	bra.uni 	$L__BB0_49;

}


// ===== COMPILED SASS (sm_100) =====

	.target	sm_100

	.elftype	@"ET_EXEC"


//--------------------- .note.nv.tkinfo           --------------------------
	.section	.note.nv.tkinfo,"",@"SHT_NOTE"
	.sectionflags	@"SHF_NOTE_NV_TKINFO"
	.tkinfo
        /*0018*/ 	.word	0x00000002
        /*0030*/ 	.string	""
        /*0030*/ 	.string	"ptxas"
        /*0030*/ 	.string	"Cuda compilation tools, release 13.0, V13.0.88"
        /*0030*/ 	.string	"Build cuda_13.0.r13.0/compiler.36424714_0"
        /*0030*/ 	.string	"-arch sm_100 -m 64 "



//--------------------- .note.nv.cuinfo           --------------------------
	.section	.note.nv.cuinfo,"",@"SHT_NOTE"
	.sectionflags	@"SHF_NOTE_NV_CUINFO"
        /*0018*/ 	.short	0x0002
        /*001a*/ 	.short	0x0064
        /*001c*/ 	.short	0x0082
	.zero		2


//--------------------- .nv.info                  --------------------------
	.section	.nv.info,"",@"SHT_CUDA_INFO"
	.align	4


	//----- nvinfo : EIATTR_REGCOUNT
	.align		4
        /*0000*/ 	.byte	0x04, 0x2f
        /*0002*/ 	.short	(.L_1 - .L_0)
	.align		4
.L_0:
        /*0004*/ 	.word	index@(default_function_kernel0)
        /*0008*/ 	.word	0x00000030


	//----- nvinfo : EIATTR_FRAME_SIZE
	.align		4
.L_1:
        /*000c*/ 	.byte	0x04, 0x11
        /*000e*/ 	.short	(.L_3 - .L_2)
	.align		4
.L_2:
        /*0010*/ 	.word	index@(default_function_kernel0)
        /*0014*/ 	.word	0x00000000


	//----- nvinfo : EIATTR_MIN_STACK_SIZE
	.align		4
.L_3:
        /*0018*/ 	.byte	0x04, 0x12
        /*001a*/ 	.short	(.L_5 - .L_4)
	.align		4
.L_4:
        /*001c*/ 	.word	index@(default_function_kernel0)
        /*0020*/ 	.word	0x00000000
.L_5:


//--------------------- .nv.compat                --------------------------
	.section	.nv.compat,"",@"SHT_CUDA_COMPAT_INFO"
	.align	4
        /*0000*/ 	.byte	0x02, 0x09, 0x00, 0x00, 0x02, 0x02, 0x01, 0x00, 0x02, 0x05, 0x05, 0x00, 0x03, 0x07, 0x01, 0x01
        /*0010*/ 	.byte	0x02, 0x03, 0x00, 0x00, 0x02, 0x06, 0x01, 0x00, 0x04, 0x0b, 0x08, 0x00, 0x09, 0x00, 0x00, 0x00
        /*0020*/ 	.byte	0x00, 0x00, 0x00, 0x00


//--------------------- .nv.info.default_function_kernel0 --------------------------
	.section	.nv.info.default_function_kernel0,"",@"SHT_CUDA_INFO"
	.sectionflags	@""
	.align	4


	//----- nvinfo : EIATTR_CUDA_API_VERSION
	.align		4
        /*0000*/ 	.byte	0x04, 0x37
        /*0002*/ 	.short	(.L_7 - .L_6)
.L_6:
        /*0004*/ 	.word	0x00000082


	//----- nvinfo : EIATTR_KPARAM_INFO
	.align		4
.L_7:
        /*0008*/ 	.byte	0x04, 0x17
        /*000a*/ 	.short	(.L_9 - .L_8)
.L_8:
        /*000c*/ 	.word	0x00000000
        /*0010*/ 	.short	0x0002
        /*0012*/ 	.short	0x0010
        /*0014*/ 	.byte	0x00, 0xf5, 0x21, 0x00


	//----- nvinfo : EIATTR_KPARAM_INFO
	.align		4
.L_9:
        /*0018*/ 	.byte	0x04, 0x17
        /*001a*/ 	.short	(.L_11 - .L_10)
.L_10:
        /*001c*/ 	.word	0x00000000
        /*0020*/ 	.short	0x0001
        /*0022*/ 	.short	0x0008
        /*0024*/ 	.byte	0x00, 0xf5, 0x21, 0x00


	//----- nvinfo : EIATTR_KPARAM_INFO
	.align		4
.L_11:
        /*0028*/ 	.byte	0x04, 0x17
        /*002a*/ 	.short	(.L_13 - .L_12)
.L_12:
        /*002c*/ 	.word	0x00000000
        /*0030*/ 	.short	0x0000
        /*0032*/ 	.short	0x0000
        /*0034*/ 	.byte	0x00, 0xf5, 0x21, 0x00


	//----- nvinfo : EIATTR_SPARSE_MMA_MASK
	.align		4
.L_13:
        /*0038*/ 	.byte	0x03, 0x50
        /*003a*/ 	.short	0x0000


	//----- nvinfo : EIATTR_MAXREG_COUNT
	.align		4
        /*003c*/ 	.byte	0x03, 0x1b
        /*003e*/ 	.short	0x00ff


	//----- nvinfo : EIATTR_NUM_BARRIERS
	.align		4
        /*0040*/ 	.byte	0x02, 0x4c
        /*0042*/ 	.byte	0x01
	.zero		1


	//----- nvinfo : EIATTR_MERCURY_ISA_VERSION
	.align		4
        /*0044*/ 	.byte	0x03, 0x5f
        /*0046*/ 	.short	0x0101


	//----- nvinfo : EIATTR_VRC_CTA_INIT_COUNT
	.align		4
        /*0048*/ 	.byte	0x02, 0x4a
	.zero		1
	.zero		1


	//----- nvinfo : EIATTR_EXIT_INSTR_OFFSETS
	.align		4
        /*004c*/ 	.byte	0x04, 0x1c
        /*004e*/ 	.short	(.L_15 - .L_14)


	//   ....[0]....
.L_14:
        /*0050*/ 	.word	0x000027b0


	//----- nvinfo : EIATTR_CRS_STACK_SIZE
	.align		4
.L_15:
        /*0054*/ 	.byte	0x04, 0x1e
        /*0056*/ 	.short	(.L_17 - .L_16)
.L_16:
        /*0058*/ 	.word	0x00000000


	//----- nvinfo : EIATTR_CBANK_PARAM_SIZE
	.align		4
.L_17:
        /*005c*/ 	.byte	0x03, 0x19
        /*005e*/ 	.short	0x0018


	//----- nvinfo : EIATTR_PARAM_CBANK
	.align		4
        /*0060*/ 	.byte	0x04, 0x0a
        /*0062*/ 	.short	(.L_19 - .L_18)
	.align		4
.L_18:
        /*0064*/ 	.word	index@(.nv.constant0.default_function_kernel0)
        /*0068*/ 	.short	0x0380
        /*006a*/ 	.short	0x0018


	//----- nvinfo : EIATTR_SW_WAR
	.align		4
.L_19:
        /*006c*/ 	.byte	0x04, 0x36
        /*006e*/ 	.short	(.L_21 - .L_20)
.L_20:
        /*0070*/ 	.word	0x00000008
.L_21:


//--------------------- .nv.callgraph             --------------------------
	.section	.nv.callgraph,"",@"SHT_CUDA_CALLGRAPH"
	.align	4
	.sectionentsize	8
	.align		4
        /*0000*/ 	.word	0x00000000
	.align		4
        /*0004*/ 	.word	0xffffffff
	.align		4
        /*0008*/ 	.word	0x00000000
	.align		4
        /*000c*/ 	.word	0xfffffffe
	.align		4
        /*0010*/ 	.word	0x00000000
	.align		4
        /*0014*/ 	.word	0xfffffffd
	.align		4
        /*0018*/ 	.word	0x00000000
	.align		4
        /*001c*/ 	.word	0xfffffffc


//--------------------- .text.default_function_kernel0 --------------------------
	.section	.text.default_function_kernel0,"ax",@progbits
	.align	128
        .global         default_function_kernel0
        .type           default_function_kernel0,@function
        .size           default_function_kernel0,(.L_x_6 - default_function_kernel0)
        .other          default_function_kernel0,@"STO_CUDA_ENTRY STV_DEFAULT"
default_function_kernel0:
.text.default_function_kernel0:
[----:B------:R-:W-:Y:S01]  /*0000*/  LDC R1, c[0x0][0x37c] ;  /* 0x0000df00ff017b82 */ /* 0x000fe20000000800 */
[----:B------:R-:W0:Y:S07]  /*0010*/  S2R R0, SR_TID.X ;  /* 0x0000000000007919 */ /* 0x000e2e0000002100 */
[----:B------:R-:W1:Y:S01]  /*0020*/  S2UR UR6, SR_CgaCtaId ;  /* 0x00000000000679c3 */ /* 0x000e620000008800 */
[----:B------:R-:W-:Y:S01]  /*0030*/  UMOV UR4, 0x400 ;  /* 0x0000040000047882 */ /* 0x000fe20000000000 */
[----:B------:R-:W-:Y:S01]  /*0040*/  HFMA2 R15, -RZ, RZ, 0, 0 ;  /* 0x00000000ff0f7431 */ /* 0x000fe200000001ff */
[----:B------:R-:W2:Y:S01]  /*0050*/  S2R R3, SR_TID.Z ;  /* 0x0000000000037919 */ /* 0x000ea20000002300 */
[----:B------:R-:W-:Y:S01]  /*0060*/  UIADD3 UR5, UPT, UPT, UR4, 0x380, URZ ;  /* 0x0000038004057890 */ /* 0x000fe2000fffe0ff */
[----:B------:R-:W-:Y:S01]  /*0070*/  IMAD.MOV.U32 R22, RZ, RZ, RZ ;  /* 0x000000ffff167224 */ /* 0x000fe200078e00ff */
[----:B------:R-:W3:Y:S02]  /*0080*/  LDCU.64 UR8, c[0x0][0x358] ;  /* 0x00006b00ff0877ac */ /* 0x000ee40008000a00 */
[----:B------:R-:W4:Y:S01]  /*0090*/  S2UR UR7, SR_CTAID.Y ;  /* 0x00000000000779c3 */ /* 0x000f220000002600 */
[----:B------:R-:W0:Y:S01]  /*00a0*/  LDCU.64 UR10, c[0x0][0x380] ;  /* 0x00007000ff0a77ac */ /* 0x000e220008000a00 */
[----:B-1----:R-:W-:-:S02]  /*00b0*/  ULEA UR5, UR6, UR5, 0x18 ;  /* 0x0000000506057291 */ /* 0x002fc4000f8ec0ff */
[----:B------:R-:W-:Y:S01]  /*00c0*/  ULEA UR4, UR6, UR4, 0x18 ;  /* 0x0000000406047291 */ /* 0x000fe2000f8ec0ff */
[C---:B0-----:R-:W-:Y:S01]  /*00d0*/  IMAD.SHL.U32 R6, R0.reuse, 0x8, RZ ;  /* 0x0000000800067824 */ /* 0x041fe200078e00ff */
[C---:B------:R-:W-:Y:S01]  /*00e0*/  ISETP.GT.U32.AND P1, PT, R0.reuse, 0x5, PT ;  /* 0x000000050000780c */ /* 0x040fe20003f24070 */
[----:B------:R-:W-:Y:S02]  /*00f0*/  IMAD R2, R0, 0x5, RZ ;  /* 0x0000000500027824 */ /* 0x000fe400078e02ff */
[C---:B------:R-:W-:Y:S01]  /*0100*/  VIADD R27, R6.reuse, 0x1 ;  /* 0x00000001061b7836 */ /* 0x040fe20000000000 */
[C---:B------:R-:W-:Y:S01]  /*0110*/  IADD3 R25, PT, PT, R6.reuse, 0x5, RZ ;  /* 0x0000000506197810 */ /* 0x040fe20007ffe0ff */
[----:B------:R-:W-:Y:S01]  /*0120*/  VIADD R26, R6, 0x4 ;  /* 0x00000004061a7836 */ /* 0x000fe20000000000 */
[----:B------:R-:W-:Y:S01]  /*0130*/  IADD3 R4, PT, PT, R2, 0x2, RZ ;  /* 0x0000000202047810 */ /* 0x000fe20007ffe0ff */
[----:B--2---:R-:W-:Y:S01]  /*0140*/  IMAD R23, R3, 0x20, R2 ;  /* 0x0000002003177824 */ /* 0x004fe200078e0202 */
[----:B------:R-:W-:Y:S01]  /*0150*/  LOP3.LUT R5, R27, 0xffff, RZ, 0xc0, !PT ;  /* 0x0000ffff1b057812 */ /* 0x000fe200078ec0ff */
[----:B------:R-:W-:Y:S01]  /*0160*/  VIADD R24, R6, 0x6 ;  /* 0x0000000606187836 */ /* 0x000fe20000000000 */
[----:B------:R-:W-:Y:S01]  /*0170*/  LOP3.LUT R7, R26, 0xffff, RZ, 0xc0, !PT ;  /* 0x0000ffff1a077812 */ /* 0x000fe200078ec0ff */
[----:B------:R-:W-:Y:S01]  /*0180*/  IMAD R21, R3, 0x188, RZ ;  /* 0x0000018803157824 */ /* 0x000fe200078e02ff */
[----:B------:R-:W-:Y:S01]  /*0190*/  IADD3 R8, PT, PT, R2, 0x3, RZ ;  /* 0x0000000302087810 */ /* 0x000fe20007ffe0ff */
[----:B------:R-:W-:Y:S01]  /*01a0*/  IMAD R5, R5, 0x2493, RZ ;  /* 0x0000249305057824 */ /* 0x000fe200078e02ff */
[-C--:B------:R-:W-:Y:S01]  /*01b0*/  LEA.HI R4, R4, R3.reuse, RZ, 0x1b ;  /* 0x0000000304047211 */ /* 0x080fe200078fd8ff */
[----:B------:R-:W-:Y:S01]  /*01c0*/  VIADD R2, R2, 0x4 ;  /* 0x0000000402027836 */ /* 0x000fe20000000000 */
[----:B------:R-:W-:Y:S01]  /*01d0*/  ISETP.GT.U32.OR P0, PT, R23, 0x7d, P1 ;  /* 0x0000007d1700780c */ /* 0x000fe20000f04470 */
[----:B------:R-:W-:Y:S01]  /*01e0*/  IMAD R7, R7, 0x2493, RZ ;  /* 0x0000249307077824 */ /* 0x000fe200078e02ff */
[----:B------:R-:W-:Y:S01]  /*01f0*/  SHF.R.U32.HI R28, RZ, 0x10, R5 ;  /* 0x00000010ff1c7819 */ /* 0x000fe20000011605 */
[----:B------:R-:W-:Y:S01]  /*0200*/  IMAD R29, R3, 0x38, R6 ;  /* 0x00000038031d7824 */ /* 0x000fe200078e0206 */
[----:B------:R-:W-:Y:S01]  /*0210*/  ISETP.GT.U32.OR P0, PT, R4, 0x3, P0 ;  /* 0x000000030400780c */ /* 0x000fe20000704470 */
[----:B----4-:R-:W-:Y:S01]  /*0220*/  IMAD.U32 R31, RZ, RZ, UR7 ;  /* 0x00000007ff1f7e24 */ /* 0x010fe2000f8e00ff */
[----:B------:R-:W-:-:S02]  /*0230*/  LEA.HI R4, R2, R3, RZ, 0x1b ;  /* 0x0000000302047211 */ /* 0x000fc400078fd8ff */
[----:B------:R-:W-:Y:S02]  /*0240*/  SHF.R.U32.HI R2, RZ, 0x10, R7 ;  /* 0x00000010ff027819 */ /* 0x000fe40000011607 */
[C---:B------:R-:W-:Y:S01]  /*0250*/  PRMT R5, R28.reuse, 0x9910, RZ ;  /* 0x000099101c057816 */ /* 0x040fe200000000ff */
[----:B------:R-:W-:Y:S01]  /*0260*/  IMAD R28, R28, 0x31, RZ ;  /* 0x000000311c1c7824 */ /* 0x000fe200078e02ff */
[----:B------:R-:W-:Y:S02]  /*0270*/  LEA.HI R8, R8, R3, RZ, 0x1b ;  /* 0x0000000308087211 */ /* 0x000fe400078fd8ff */
[C---:B------:R-:W-:Y:S02]  /*0280*/  ISETP.GT.U32.OR P2, PT, R23.reuse, 0x7c, P1 ;  /* 0x0000007c1700780c */ /* 0x040fe40000f44470 */
[----:B------:R-:W-:Y:S01]  /*0290*/  PRMT R7, R2, 0x9910, RZ ;  /* 0x0000991002077816 */ /* 0x000fe200000000ff */
[----:B------:R-:W-:Y:S01]  /*02a0*/  IMAD.MOV.U32 R2, RZ, RZ, R5 ;  /* 0x000000ffff027224 */ /* 0x000fe200078e0005 */
[----:B------:R-:W-:-:S02]  /*02b0*/  ISETP.GT.U32.OR P3, PT, R23, 0x7b, P1 ;  /* 0x0000007b1700780c */ /* 0x000fc40000f64470 */
[----:B------:R-:W-:Y:S01]  /*02c0*/  ISETP.GT.U32.OR P1, PT, R8, 0x3, P2 ;  /* 0x000000030800780c */ /* 0x000fe20001724470 */
[----:B------:R-:W-:Y:S01]  /*02d0*/  IMAD R2, R2, 0x7, RZ ;  /* 0x0000000702027824 */ /* 0x000fe200078e02ff */
[----:B------:R-:W-:Y:S01]  /*02e0*/  ISETP.GT.U32.OR P2, PT, R4, 0x3, P3 ;  /* 0x000000030400780c */ /* 0x000fe20001f44470 */
[----:B------:R-:W-:Y:S01]  /*02f0*/  IMAD.MOV.U32 R4, RZ, RZ, R7 ;  /* 0x000000ffff047224 */ /* 0x000fe200078e0007 */
[----:B------:R-:W-:Y:S02]  /*0300*/  LOP3.LUT R5, R6, 0xffff, RZ, 0xc0, !PT ;  /* 0x0000ffff06057812 */ /* 0x000fe400078ec0ff */
[----:B------:R-:W-:Y:S01]  /*0310*/  LOP3.LUT R7, R25, 0xffff, RZ, 0xc0, !PT ;  /* 0x0000ffff19077812 */ /* 0x000fe200078ec0ff */
[----:B------:R-:W-:Y:S01]  /*0320*/  IMAD R4, R4, 0x7, RZ ;  /* 0x0000000704047824 */ /* 0x000fe200078e02ff */
[----:B------:R-:W-:Y:S01]  /*0330*/  IADD3 R2, PT, PT, RZ, -R2, RZ ;  /* 0x80000002ff027210 */ /* 0x000fe20007ffe0ff */
[----:B------:R-:W-:Y:S01]  /*0340*/  IMAD R5, R5, 0x2493, RZ ;  /* 0x0000249305057824 */ /* 0x000fe200078e02ff */
[----:B------:R-:W-:Y:S01]  /*0350*/  LOP3.LUT R8, R24, 0xffff, RZ, 0xc0, !PT ;  /* 0x0000ffff18087812 */ /* 0x000fe200078ec0ff */
[----:B------:R-:W-:Y:S01]  /*0360*/  IMAD.MOV R9, RZ, RZ, -R4 ;  /* 0x000000ffff097224 */ /* 0x000fe200078e0a04 */
[----:B------:R-:W-:Y:S01]  /*0370*/  PRMT R2, R2, 0x7710, RZ ;  /* 0x0000771002027816 */ /* 0x000fe200000000ff */
[----:B------:R-:W-:Y:S01]  /*0380*/  IMAD R7, R7, 0x2493, RZ ;  /* 0x0000249307077824 */ /* 0x000fe200078e02ff */
[----:B------:R-:W-:Y:S01]  /*0390*/  SHF.R.U32.HI R4, RZ, 0x10, R5 ;  /* 0x00000010ff047819 */ /* 0x000fe20000011605 */
[----:B------:R-:W-:Y:S01]  /*03a0*/  IMAD R8, R8, 0x2493, RZ ;  /* 0x0000249308087824 */ /* 0x000fe200078e02ff */
[----:B------:R-:W-:Y:S01]  /*03b0*/  PRMT R5, R9, 0x7710, RZ ;  /* 0x0000771009057816 */ /* 0x000fe200000000ff */
[----:B------:R-:W-:Y:S01]  /*03c0*/  IMAD.IADD R27, R27, 0x1, R2 ;  /* 0x000000011b1b7824 */ /* 0x000fe200078e0202 */
[----:B------:R-:W-:-:S02]  /*03d0*/  SHF.R.U32.HI R2, RZ, 0x10, R7 ;  /* 0x00000010ff027819 */ /* 0x000fc40000011607 */
[C---:B------:R-:W-:Y:S01]  /*03e0*/  PRMT R7, R4.reuse, 0x9910, RZ ;  /* 0x0000991004077816 */ /* 0x040fe200000000ff */
[----:B------:R-:W-:Y:S01]  /*03f0*/  IMAD R4, R4, 0x31, RZ ;  /* 0x0000003104047824 */ /* 0x000fe200078e02ff */
[----:B------:R-:W-:Y:S02]  /*0400*/  IADD3 R26, PT, PT, R26, R5, RZ ;  /* 0x000000051a1a7210 */ /* 0x000fe40007ffe0ff */
[----:B------:R-:W-:Y:S02]  /*0410*/  SHF.R.U32.HI R5, RZ, 0x10, R8 ;  /* 0x00000010ff057819 */ /* 0x000fe40000011608 */
[----:B------:R-:W-:Y:S01]  /*0420*/  PRMT R8, R2, 0x9910, RZ ;  /* 0x0000991002087816 */ /* 0x000fe200000000ff */
[----:B------:R-:W-:Y:S01]  /*0430*/  IMAD.MOV.U32 R2, RZ, RZ, R7 ;  /* 0x000000ffff027224 */ /* 0x000fe200078e0007 */
[----:B------:R-:W-:Y:S02]  /*0440*/  PRMT R7, R5, 0x9910, RZ ;  /* 0x0000991005077816 */ /* 0x000fe400000000ff */
[----:B------:R-:W-:Y:S01]  /*0450*/  LEA R23, R23, UR5, 0x2 ;  /* 0x0000000517177c11 */ /* 0x000fe2000f8e10ff */
[----:B------:R-:W-:Y:S01]  /*0460*/  IMAD R2, R2, 0x7, RZ ;  /* 0x0000000702027824 */ /* 0x000fe200078e02ff */
[----:B------:R-:W-:Y:S01]  /*0470*/  LEA R29, R29, UR4, 0x2 ;  /* 0x000000041d1d7c11 */ /* 0x000fe2000f8e10ff */
[----:B------:R-:W-:-:S02]  /*0480*/  IMAD.MOV.U32 R5, RZ, RZ, R8 ;  /* 0x000000ffff057224 */ /* 0x000fc400078e0008 */
[----:B------:R-:W-:Y:S01]  /*0490*/  IMAD R7, R7, 0x7, RZ ;  /* 0x0000000707077824 */ /* 0x000fe200078e02ff */
[----:B------:R-:W-:Y:S01]  /*04a0*/  IADD3 R9, PT, PT, RZ, -R2, RZ ;  /* 0x80000002ff097210 */ /* 0x000fe20007ffe0ff */
[----:B------:R-:W-:Y:S01]  /*04b0*/  IMAD R5, R5, 0x7, RZ ;  /* 0x0000000705057824 */ /* 0x000fe200078e02ff */
[----:B------:R-:W0:Y:S01]  /*04c0*/  S2R R2, SR_CTAID.Z ;  /* 0x0000000000027919 */ /* 0x000e220000002700 */
[----:B------:R-:W-:Y:S01]  /*04d0*/  IMAD.MOV R7, RZ, RZ, -R7 ;  /* 0x000000ffff077224 */ /* 0x000fe200078e0a07 */
[----:B------:R-:W-:Y:S01]  /*04e0*/  PRMT R9, R9, 0x7710, RZ ;  /* 0x0000771009097816 */ /* 0x000fe200000000ff */
[----:B------:R-:W-:-:S03]  /*04f0*/  IMAD.MOV R8, RZ, RZ, -R5 ;  /* 0x000000ffff087224 */ /* 0x000fc600078e0a05 */
[----:B------:R-:W-:Y:S02]  /*0500*/  IADD3 R5, PT, PT, R6, R9, RZ ;  /* 0x0000000906057210 */ /* 0x000fe40007ffe0ff */
[----:B------:R-:W-:Y:S02]  /*0510*/  PRMT R7, R7, 0x7710, RZ ;  /* 0x0000771007077816 */ /* 0x000fe400000000ff */
[----:B------:R-:W-:Y:S02]  /*0520*/  LOP3.LUT R5, R5, 0xffff, RZ, 0xc0, !PT ;  /* 0x0000ffff05057812 */ /* 0x000fe400078ec0ff */
[----:B------:R-:W-:Y:S01]  /*0530*/  PRMT R8, R8, 0x7710, RZ ;  /* 0x0000771008087816 */ /* 0x000fe200000000ff */
[----:B------:R-:W-:Y:S01]  /*0540*/  IMAD.IADD R24, R24, 0x1, R7 ;  /* 0x0000000118187824 */ /* 0x000fe200078e0207 */
[----:B------:R-:W-:Y:S02]  /*0550*/  IADD3 R4, P3, P4, R4, R21, R5 ;  /* 0x0000001504047210 */ /* 0x000fe40007c7e005 */
[----:B------:R-:W-:Y:S01]  /*0560*/  LOP3.LUT R5, R27, 0xffff, RZ, 0xc0, !PT ;  /* 0x0000ffff1b057812 */ /* 0x000fe200078ec0ff */
[----:B------:R-:W-:Y:S01]  /*0570*/  IMAD.IADD R25, R25, 0x1, R8 ;  /* 0x0000000119197824 */ /* 0x000fe200078e0208 */
[----:B------:R-:W-:-:S02]  /*0580*/  IADD3.X R6, PT, PT, RZ, RZ, RZ, P3, P4 ;  /* 0x000000ffff067210 */ /* 0x000fc40001fe84ff */
[----:B------:R-:W-:-:S04]  /*0590*/  IADD3 R5, P5, P6, R28, R21, R5 ;  /* 0x000000151c057210 */ /* 0x000fc80007ebe005 */
[----:B---3--:R-:W-:-:S09]  /*05a0*/  IADD3.X R7, PT, PT, RZ, RZ, RZ, P5, P6 ;  /* 0x000000ffff077210 */ /* 0x008fd20002fec4ff */
.L_x_4:
[----:B------:R-:W-:Y:S01]  /*05b0*/  SHF.L.U32 R12, R0, 0x3, RZ ;  /* 0x00000003000c7819 */ /* 0x000fe200000006ff */
[----:B------:R-:W-:Y:S01]  /*05c0*/  IMAD.IADD R16, R31, 0x1, R22 ;  /* 0x000000011f107824 */ /* 0x000fe200078e0216 */
[----:B------:R-:W-:Y:S01]  /*05d0*/  LOP3.LUT P3, RZ, R22, R31, RZ, 0xfc, !PT ;  /* 0x0000001f16ff7212 */ /* 0x000fe2000786fcff */
[----:B------:R-:W-:Y:S01]  /*05e0*/  IMAD.MOV.U32 R34, RZ, RZ, RZ ;  /* 0x000000ffff227224 */ /* 0x000fe200078e00ff */
[C---:B------:R-:W-:Y:S01]  /*05f0*/  LOP3.LUT R8, R12.reuse, 0xffff, RZ, 0xc0, !PT ;  /* 0x0000ffff0c087812 */ /* 0x040fe200078ec0ff */
[----:B------:R-:W-:Y:S01]  /*0600*/  VIADD R9, R12, 0x4 ;  /* 0x000000040c097836 */ /* 0x000fe20000000000 */
[C---:B------:R-:W-:Y:S01]  /*0610*/  ISETP.GT.U32.OR P3, PT, R16.reuse, 0x7, !P3 ;  /* 0x000000071000780c */ /* 0x040fe20005f64470 */
[----:B------:R-:W-:Y:S01]  /*0620*/  IMAD R16, R16, 0x7, RZ ;  /* 0x0000000710107824 */ /* 0x000fe200078e02ff */
[----:B------:R-:W-:Y:S01]  /*0630*/  PRMT R13, R27, 0x9910, RZ ;  /* 0x000099101b0d7816 */ /* 0x000fe200000000ff */
[----:B------:R-:W-:Y:S01]  /*0640*/  IMAD R8, R8, 0x2493, RZ ;  /* 0x0000249308087824 */ /* 0x000fe200078e02ff */
[----:B------:R-:W-:-:S02]  /*0650*/  LOP3.LUT R9, R9, 0xffff, RZ, 0xc0, !PT ;  /* 0x0000ffff09097812 */ /* 0x000fc400078ec0ff */
[----:B------:R-:W-:Y:S01]  /*0660*/  PRMT R18, R26, 0x9910, RZ ;  /* 0x000099101a127816 */ /* 0x000fe200000000ff */
[----:B------:R-:W-:Y:S01]  /*0670*/  IMAD.MOV.U32 R30, RZ, RZ, RZ ;  /* 0x000000ffff1e7224 */ /* 0x000fe200078e00ff */
[----:B------:R-:W-:Y:S01]  /*0680*/  SHF.R.U32.HI R8, RZ, 0x10, R8 ;  /* 0x00000010ff087819 */ /* 0x000fe20000011608 */
[----:B------:R-:W-:Y:S01]  /*0690*/  IMAD R11, R9, 0x2493, RZ ;  /* 0x00002493090b7824 */ /* 0x000fe200078e02ff */
[----:B------:R-:W-:Y:S01]  /*06a0*/  BAR.SYNC.DEFER_BLOCKING 0x0 ;  /* 0x0000000000007b1d */ /* 0x000fe20000010000 */
[----:B------:R-:W-:Y:S02]  /*06b0*/  IADD3 R9, P4, PT, R16, R5, RZ ;  /* 0x0000000510097210 */ /* 0x000fe40007f9e0ff */
[----:B------:R-:W-:Y:S02]  /*06c0*/  PRMT R10, R8, 0x9910, RZ ;  /* 0x00009910080a7816 */ /* 0x000fe400000000ff */
[----:B------:R-:W-:Y:S01]  /*06d0*/  MOV R8, R13 ;  /* 0x0000000d00087202 */ /* 0x000fe20000000f00 */
[----:B------:R-:W-:Y:S01]  /*06e0*/  IMAD.X R14, RZ, RZ, R7, P4 ;  /* 0x000000ffff0e7224 */ /* 0x000fe200020e0607 */
[----:B------:R-:W-:Y:S01]  /*06f0*/  SHF.R.U32.HI R13, RZ, 0x10, R11 ;  /* 0x00000010ff0d7819 */ /* 0x000fe2000001160b */
[----:B------:R-:W-:Y:S01]  /*0700*/  IMAD R11, R10, 0x7, RZ ;  /* 0x000000070a0b7824 */ /* 0x000fe200078e02ff */
[----:B------:R-:W-:-:S02]  /*0710*/  LEA R10, P4, R9, UR10, 0x2 ;  /* 0x0000000a090a7c11 */ /* 0x000fc4000f8810ff */
[----:B------:R-:W-:Y:S01]  /*0720*/  ISETP.EQ.OR P5, PT, R8, RZ, P3 ;  /* 0x000000ff0800720c */ /* 0x000fe20001fa2670 */
[----:B------:R-:W-:Y:S01]  /*0730*/  IMAD.MOV R17, RZ, RZ, -R11 ;  /* 0x000000ffff117224 */ /* 0x000fe200078e0a0b */
[----:B------:R-:W-:Y:S01]  /*0740*/  LOP3.LUT R8, R26, 0xffff, RZ, 0xc0, !PT ;  /* 0x0000ffff1a087812 */ /* 0x000fe200078ec0ff */
[----:B------:R-:W-:Y:S01]  /*0750*/  IMAD R13, R13, 0x31, RZ ;  /* 0x000000310d0d7824 */ /* 0x000fe200078e02ff */
[----:B------:R-:W-:Y:S02]  /*0760*/  LEA.HI.X R11, R9, UR11, R14, 0x2, P4 ;  /* 0x0000000b090b7c11 */ /* 0x000fe4000a0f140e */
[----:B------:R-:W-:Y:S02]  /*0770*/  PRMT R9, R17, 0x7710, RZ ;  /* 0x0000771011097816 */ /* 0x000fe400000000ff */
[----:B------:R-:W-:Y:S02]  /*0780*/  IADD3 R35, P4, P6, R13, R21, R8 ;  /* 0x000000150d237210 */ /* 0x000fe40007e9e008 */
[----:B------:R-:W-:Y:S01]  /*0790*/  MOV R8, R18 ;  /* 0x0000001200087202 */ /* 0x000fe20000000f00 */
[----:B------:R-:W-:Y:S01]  /*07a0*/  IMAD.IADD R13, R12, 0x1, R9 ;  /* 0x000000010c0d7824 */ /* 0x000fe200078e0209 */
[----:B------:R-:W-:Y:S01]  /*07b0*/  IADD3.X R32, PT, PT, RZ, RZ, RZ, P4, P6 ;  /* 0x000000ffff207210 */ /* 0x000fe200027ec4ff */
[----:B------:R1:W2:Y:S01]  /*07c0*/  @!P5 LDG.E.CONSTANT R34, desc[UR8][R10.64+-0x20] ;  /* 0xffffe0080a22d981 */ /* 0x0002a2000c1e9900 */
[----:B------:R-:W-:-:S02]  /*07d0*/  IADD3 R9, P6, PT, R16, R35, RZ ;  /* 0x0000002310097210 */ /* 0x000fc40007fde0ff */
[----:B------:R-:W-:Y:S02]  /*07e0*/  ISETP.EQ.OR P4, PT, R8, RZ, P3 ;  /* 0x000000ff0800720c */ /* 0x000fe40001f82670 */
[----:B------:R-:W-:Y:S02]  /*07f0*/  PRMT R17, R13, 0x9910, RZ ;  /* 0x000099100d117816 */ /* 0x000fe400000000ff */
[----:B------:R-:W-:Y:S02]  /*0800*/  IADD3.X R14, PT, PT, RZ, R32, RZ, P6, !PT ;  /* 0x00000020ff0e7210 */ /* 0x000fe400037fe4ff */
[C---:B------:R-:W-:Y:S02]  /*0810*/  LEA R8, P5, R9.reuse, UR10, 0x2 ;  /* 0x0000000a09087c11 */ /* 0x040fe4000f8a10ff */
[----:B------:R-:W-:Y:S02]  /*0820*/  IADD3 R13, P6, PT, R16, R4, RZ ;  /* 0x00000004100d7210 */ /* 0x000fe40007fde0ff */
[----:B------:R-:W-:-:S02]  /*0830*/  LEA.HI.X R9, R9, UR11, R14, 0x2, P5 ;  /* 0x0000000b09097c11 */ /* 0x000fc4000a8f140e */
[----:B------:R-:W-:Y:S01]  /*0840*/  ISETP.EQ.OR P5, PT, R17, RZ, P3 ;  /* 0x000000ff1100720c */ /* 0x000fe20001fa2670 */
[----:B------:R-:W-:Y:S01]  /*0850*/  IMAD.X R14, RZ, RZ, R6, P6 ;  /* 0x000000ffff0e7224 */ /* 0x000fe200030e0606 */
[C---:B------:R-:W-:Y:S01]  /*0860*/  LEA R42, P6, R13.reuse, UR10, 0x2 ;  /* 0x0000000a0d2a7c11 */ /* 0x040fe2000f8c10ff */
[----:B------:R3:W4:Y:S03]  /*0870*/  @!P4 LDG.E.CONSTANT R30, desc[UR8][R8.64+-0x20] ;  /* 0xffffe008081ec981 */ /* 0x000726000c1e9900 */
[----:B------:R-:W-:Y:S01]  /*0880*/  LEA.HI.X R43, R13, UR11, R14, 0x2, P6 ;  /* 0x0000000b0d2b7c11 */ /* 0x000fe2000b0f140e */
[----:B------:R-:W-:-:S06]  /*0890*/  IMAD.MOV.U32 R14, RZ, RZ, RZ ;  /* 0x000000ffff0e7224 */ /* 0x000fcc00078e00ff */
[----:B------:R-:W5:Y:S01]  /*08a0*/  @!P5 LDG.E.CONSTANT R14, desc[UR8][R42.64+0xa4] ;  /* 0x0000a4082a0ed981 */ /* 0x000f62000c1e9900 */
[C---:B------:R-:W-:Y:S01]  /*08b0*/  VIADD R13, R12.reuse, 0x2 ;  /* 0x000000020c0d7836 */ /* 0x040fe20000000000 */
[----:B-1----:R-:W-:-:S04]  /*08c0*/  IADD3 R10, PT, PT, R12, 0x3, RZ ;  /* 0x000000030c0a7810 */ /* 0x002fc80007ffe0ff */
[----:B------:R-:W-:Y:S02]  /*08d0*/  LOP3.LUT R11, R13, 0xffff, RZ, 0xc0, !PT ;  /* 0x0000ffff0d0b7812 */ /* 0x000fe400078ec0ff */
[----:B------:R-:W-:-:S03]  /*08e0*/  LOP3.LUT R18, R10, 0xffff, RZ, 0xc0, !PT ;  /* 0x0000ffff0a127812 */ /* 0x000fc600078ec0ff */
[----:B------:R-:W-:-:S05]  /*08f0*/  IMAD R11, R11, 0x2493, RZ ;  /* 0x000024930b0b7824 */ /* 0x000fca00078e02ff */
[----:B------:R-:W-:Y:S01]  /*0900*/  SHF.R.U32.HI R17, RZ, 0x10, R11 ;  /* 0x00000010ff117819 */ /* 0x000fe2000001160b */
[----:B------:R-:W-:-:S03]  /*0910*/  IMAD R11, R18, 0x2493, RZ ;  /* 0x00002493120b7824 */ /* 0x000fc600078e02ff */
[----:B---3--:R-:W-:Y:S02]  /*0920*/  PRMT R8, R17, 0x9910, RZ ;  /* 0x0000991011087816 */ /* 0x008fe400000000ff */
[----:B------:R-:W-:-:S03]  /*0930*/  SHF.R.U32.HI R11, RZ, 0x10, R11 ;  /* 0x00000010ff0b7819 */ /* 0x000fc6000001160b */
[----:B------:R-:W-:Y:S01]  /*0940*/  IMAD R8, R8, 0x7, RZ ;  /* 0x0000000708087824 */ /* 0x000fe200078e02ff */
[----:B------:R-:W-:-:S03]  /*0950*/  PRMT R9, R11, 0x9910, RZ ;  /* 0x000099100b097816 */ /* 0x000fc600000000ff */
[----:B------:R-:W-:Y:S02]  /*0960*/  IMAD.MOV R8, RZ, RZ, -R8 ;  /* 0x000000ffff087224 */ /* 0x000fe400078e0a08 */
[----:B------:R-:W-:-:S03]  /*0970*/  IMAD R9, R9, 0x7, RZ ;  /* 0x0000000709097824 */ /* 0x000fc600078e02ff */
[----:B------:R-:W-:Y:S01]  /*0980*/  PRMT R8, R8, 0x7710, RZ ;  /* 0x0000771008087816 */ /* 0x000fe200000000ff */
[----:B------:R-:W-:-:S03]  /*0990*/  IMAD.MOV R18, RZ, RZ, -R9 ;  /* 0x000000ffff127224 */ /* 0x000fc600078e0a09 */
[----:B------:R-:W-:Y:S02]  /*09a0*/  IADD3 R9, PT, PT, R13, R8, RZ ;  /* 0x000000080d097210 */ /* 0x000fe40007ffe0ff */
[----:B------:R-:W-:Y:S02]  /*09b0*/  PRMT R13, R18, 0x7710, RZ ;  /* 0x00007710120d7816 */ /* 0x000fe400000000ff */
[----:B------:R-:W-:Y:S01]  /*09c0*/  MOV R20, RZ ;  /* 0x000000ff00147202 */ /* 0x000fe20000000f00 */
[----:B------:R-:W-:Y:S01]  /*09d0*/  IMAD R19, R17, 0x31, RZ ;  /* 0x0000003111137824 */ /* 0x000fe200078e02ff */
[----:B------:R-:W-:Y:S01]  /*09e0*/  LOP3.LUT R18, R9, 0xffff, RZ, 0xc0, !PT ;  /* 0x0000ffff09127812 */ /* 0x000fe200078ec0ff */
[----:B------:R-:W-:Y:S02]  /*09f0*/  IMAD.IADD R8, R10, 0x1, R13 ;  /* 0x000000010a087824 */ /* 0x000fe400078e020d */
[C---:B------:R-:W-:Y:S01]  /*0a00*/  VIADD R13, R12.reuse, 0x5 ;  /* 0x000000050c0d7836 */ /* 0x040fe20000000000 */
[----:B------:R-:W3:Y:S01]  /*0a10*/  @!P5 LDG.E.CONSTANT R20, desc[UR8][R42.64+-0x20] ;  /* 0xffffe0082a14d981 */ /* 0x000ee2000c1e9900 */
[----:B------:R-:W-:Y:S01]  /*0a20*/  IADD3 R19, P4, P5, R19, R21, R18 ;  /* 0x0000001513137210 */ /* 0x000fe20007d9e012 */
[----:B------:R-:W-:Y:S01]  /*0a30*/  IMAD R33, R11, 0x31, RZ ;  /* 0x000000310b217824 */ /* 0x000fe200078e02ff */
[----:B------:R-:W-:-:S02]  /*0a40*/  IADD3 R12, PT, PT, R12, 0x6, RZ ;  /* 0x000000060c0c7810 */ /* 0x000fc40007ffe0ff */
[----:B------:R-:W-:Y:S02]  /*0a50*/  LOP3.LUT R13, R13, 0xffff, RZ, 0xc0, !PT ;  /* 0x0000ffff0d0d7812 */ /* 0x000fe400078ec0ff */
[----:B------:R-:W-:Y:S02]  /*0a60*/  IADD3.X R17, PT, PT, RZ, RZ, RZ, P4, P5 ;  /* 0x000000ffff117210 */ /* 0x000fe400027ea4ff */
[----:B------:R-:W-:Y:S01]  /*0a70*/  IADD3 R11, P6, PT, R16, R19, RZ ;  /* 0x00000013100b7210 */ /* 0x000fe20007fde0ff */
[----:B------:R-:W-:Y:S01]  /*0a80*/  IMAD R13, R13, 0x2493, RZ ;  /* 0x000024930d0d7824 */ /* 0x000fe200078e02ff */
[----:B------:R-:W-:Y:S02]  /*0a90*/  LOP3.LUT R10, R8, 0xffff, RZ, 0xc0, !PT ;  /* 0x0000ffff080a7812 */ /* 0x000fe400078ec0ff */
[----:B------:R-:W-:Y:S01]  /*0aa0*/  LOP3.LUT R18, R12, 0xffff, RZ, 0xc0, !PT ;  /* 0x0000ffff0c127812 */ /* 0x000fe200078ec0ff */
[----:B------:R-:W-:Y:S01]  /*0ab0*/  IMAD.X R12, RZ, RZ, R17, P6 ;  /* 0x000000ffff0c7224 */ /* 0x000fe200030e0611 */
[----:B------:R-:W-:-:S02]  /*0ac0*/  IADD3 R33, P5, P4, R33, R21, R10 ;  /* 0x0000001521217210 */ /* 0x000fc40007cbe00a */
[----:B------:R-:W-:Y:S01]  /*0ad0*/  LEA R10, P6, R11, UR10, 0x2 ;  /* 0x0000000a0b0a7c11 */ /* 0x000fe2000f8c10ff */
[----:B------:R-:W-:Y:S01]  /*0ae0*/  IMAD R18, R18, 0x2493, RZ ;  /* 0x0000249312127824 */ /* 0x000fe200078e02ff */
[----:B------:R-:W-:Y:S02]  /*0af0*/  PRMT R9, R9, 0x9910, RZ ;  /* 0x0000991009097816 */ /* 0x000fe400000000ff */
[----:B------:R-:W-:Y:S02]  /*0b00*/  SHF.R.U32.HI R13, RZ, 0x10, R13 ;  /* 0x00000010ff0d7819 */ /* 0x000fe4000001160d */
[----:B------:R-:W-:Y:S02]  /*0b10*/  LEA.HI.X R11, R11, UR11, R12, 0x2, P6 ;  /* 0x0000000b0b0b7c11 */ /* 0x000fe4000b0f140c */
[----:B------:R-:W-:Y:S01]  /*0b20*/  ISETP.EQ.OR P6, PT, R9, RZ, P3 ;  /* 0x000000ff0900720c */ /* 0x000fe20001fc2670 */
[----:B------:R-:W-:Y:S01]  /*0b30*/  IMAD R13, R13, 0x31, RZ ;  /* 0x000000310d0d7824 */ /* 0x000fe200078e02ff */
[----:B------:R-:W-:-:S02]  /*0b40*/  SHF.R.U32.HI R9, RZ, 0x10, R18 ;  /* 0x00000010ff097819 */ /* 0x000fc40000011612 */
[----:B------:R-:W-:Y:S02]  /*0b50*/  LOP3.LUT R12, R25, 0xffff, RZ, 0xc0, !PT ;  /* 0x0000ffff190c7812 */ /* 0x000fe400078ec0ff */
[----:B------:R-:W-:Y:S01]  /*0b60*/  IADD3.X R18, PT, PT, RZ, RZ, RZ, P5, P4 ;  /* 0x000000ffff127210 */ /* 0x000fe20002fe84ff */
[----:B------:R-:W-:Y:S01]  /*0b70*/  IMAD R9, R9, 0x31, RZ ;  /* 0x0000003109097824 */ /* 0x000fe200078e02ff */
[-C--:B------:R-:W-:Y:S01]  /*0b80*/  IADD3 R39, P4, P5, R13, R21.reuse, R12 ;  /* 0x000000150d277210 */ /* 0x080fe20007d9e00c */
[----:B------:R-:W-:Y:S01]  /*0b90*/  IMAD.MOV.U32 R12, RZ, RZ, RZ ;  /* 0x000000ffff0c7224 */ /* 0x000fe200078e00ff */
[----:B------:R-:W-:Y:S02]  /*0ba0*/  LOP3.LUT R36, R24, 0xffff, RZ, 0xc0, !PT ;  /* 0x0000ffff18247812 */ /* 0x000fe400078ec0ff */
[----:B------:R-:W-:Y:S02]  /*0bb0*/  IADD3.X R38, PT, PT, RZ, RZ, RZ, P4, P5 ;  /* 0x000000ffff267210 */ /* 0x000fe400027ea4ff */
[----:B------:R-:W-:Y:S01]  /*0bc0*/  IADD3 R13, P4, P5, R9, R21, R36 ;  /* 0x00000015090d7210 */ /* 0x000fe20007d9e024 */
[----:B------:R1:W3:Y:S01]  /*0bd0*/  @!P6 LDG.E.CONSTANT R12, desc[UR8][R10.64+-0x20] ;  /* 0xffffe0080a0ce981 */ /* 0x0002e2000c1e9900 */
[----:B------:R-:W-:-:S02]  /*0be0*/  PRMT R8, R8, 0x9910, RZ ;  /* 0x0000991008087816 */ /* 0x000fc400000000ff */
[----:B------:R-:W-:Y:S02]  /*0bf0*/  PRMT R9, R25, 0x9910, RZ ;  /* 0x0000991019097816 */ /* 0x000fe400000000ff */
[----:B------:R-:W-:Y:S02]  /*0c00*/  IADD3 R36, P6, PT, R16, R33, RZ ;  /* 0x0000002110247210 */ /* 0x000fe40007fde0ff */
[----:B------:R-:W-:Y:S02]  /*0c10*/  IADD3.X R44, PT, PT, RZ, RZ, RZ, P4, P5 ;  /* 0x000000ffff2c7210 */ /* 0x000fe400027ea4ff */
[----:B------:R-:W-:Y:S02]  /*0c20*/  ISETP.EQ.OR P5, PT, R8, RZ, P3 ;  /* 0x000000ff0800720c */ /* 0x000fe40001fa2670 */
[----:B------:R-:W-:Y:S02]  /*0c30*/  ISETP.EQ.OR P4, PT, R9, RZ, P3 ;  /* 0x000000ff0900720c */ /* 0x000fe40001f82670 */
[----:B------:R-:W-:-:S02]  /*0c40*/  IADD3.X R9, PT, PT, RZ, R18, RZ, P6, !PT ;  /* 0x00000012ff097210 */ /* 0x000fc400037fe4ff */
[----:B------:R-:W-:Y:S01]  /*0c50*/  LEA R8, P6, R36, UR10, 0x2 ;  /* 0x0000000a24087c11 */ /* 0x000fe2000f8c10ff */
[----:B-1----:R-:W-:-:S03]  /*0c60*/  IMAD.MOV.U32 R10, RZ, RZ, RZ ;  /* 0x000000ffff0a7224 */ /* 0x002fc600078e00ff */
[----:B------:R-:W-:Y:S02]  /*0c70*/  LEA.HI.X R9, R36, UR11, R9, 0x2, P6 ;  /* 0x0000000b24097c11 */ /* 0x000fe4000b0f1409 */
[----:B------:R-:W1:Y:S01]  /*0c80*/  LDC.64 R36, c[0x0][0x388] ;  /* 0x0000e200ff247b82 */ /* 0x000e620000000a00 */
[----:B------:R-:W-:Y:S02]  /*0c90*/  PRMT R11, R24, 0x9910, RZ ;  /* 0x00009910180b7816 */ /* 0x000fe400000000ff */
[----:B------:R0:W3:Y:S01]  /*0ca0*/  @!P5 LDG.E.CONSTANT R10, desc[UR8][R8.64+-0x20] ;  /* 0xffffe008080ad981 */ /* 0x0000e2000c1e9900 */
[----:B------:R-:W-:Y:S02]  /*0cb0*/  IADD3 R39, P5, PT, R16, R39, RZ ;  /* 0x0000002710277210 */ /* 0x000fe40007fbe0ff */
[----:B------:R-:W-:Y:S02]  /*0cc0*/  ISETP.EQ.OR P6, PT, R11, RZ, P3 ;  /* 0x000000ff0b00720c */ /* 0x000fe40001fc2670 */
[----:B0-----:R-:W-:Y:S01]  /*0cd0*/  LEA R11, R2, R3, 0x2 ;  /* 0x00000003020b7211 */ /* 0x001fe200078e10ff */
[----:B------:R-:W-:Y:S01]  /*0ce0*/  IMAD.X R38, RZ, RZ, R38, P5 ;  /* 0x000000ffff267224 */ /* 0x000fe200028e0626 */
[----:B------:R-:W-:-:S03]  /*0cf0*/  LEA R40, P5, R39, UR10, 0x2 ;  /* 0x0000000a27287c11 */ /* 0x000fc6000f8a10ff */
[----:B------:R-:W-:Y:S01]  /*0d00*/  IMAD R11, R11, 0x120, RZ ;  /* 0x000001200b0b7824 */ /* 0x000fe200078e02ff */
[----:B------:R-:W-:Y:S02]  /*0d10*/  LEA.HI.X R41, R39, UR11, R38, 0x2, P5 ;  /* 0x0000000b27297c11 */ /* 0x000fe4000a8f1426 */
[----:B------:R-:W-:Y:S01]  /*0d20*/  IADD3 R13, P5, PT, R16, R13, RZ ;  /* 0x0000000d100d7210 */ /* 0x000fe20007fbe0ff */
[----:B------:R-:W-:-:S04]  /*0d30*/  IMAD R11, R0, 0x2d, R11 ;  /* 0x0000002d000b7824 */ /* 0x000fc800078e020b */
[----:B------:R-:W-:Y:S01]  /*0d40*/  IMAD.X R44, RZ, RZ, R44, P5 ;  /* 0x000000ffff2c7224 */ /* 0x000fe200028e062c */
[C---:B------:R-:W-:Y:S01]  /*0d50*/  LEA R38, P5, R13.reuse, UR10, 0x2 ;  /* 0x0000000a0d267c11 */ /* 0x040fe2000f8a10ff */
[----:B------:R-:W-:Y:S02]  /*0d60*/  IMAD R11, R22, 0x3, R11 ;  /* 0x00000003160b7824 */ /* 0x000fe400078e020b */
[----:B------:R-:W-:Y:S01]  /*0d70*/  IMAD.MOV.U32 R8, RZ, RZ, RZ ;  /* 0x000000ffff087224 */ /* 0x000fe200078e00ff */
[----:B------:R-:W-:Y:S01]  /*0d80*/  LEA.HI.X R39, R13, UR11, R44, 0x2, P5 ;  /* 0x0000000b0d277c11 */ /* 0x000fe2000a8f142c */
[----:B-1----:R-:W-:-:S04]  /*0d90*/  IMAD.WIDE.U32 R36, R11, 0x4, R36 ;  /* 0x000000040b247825 */ /* 0x002fc800078e0024 */
[----:B------:R-:W3:Y:S04]  /*0da0*/  @!P4 LDG.E.CONSTANT R8, desc[UR8][R40.64+-0x20] ;  /* 0xffffe0082808c981 */ /* 0x000ee8000c1e9900 */
[----:B------:R-:W3:Y:S04]  /*0db0*/  LDG.E.CONSTANT R44, desc[UR8][R36.64] ;  /* 0x00000008242c7981 */ /* 0x000ee8000c1e9900 */
[----:B------:R-:W3:Y:S04]  /*0dc0*/  LDG.E.CONSTANT R13, desc[UR8][R36.64+0x24] ;  /* 0x00002408240d7981 */ /* 0x000ee8000c1e9900 */
[----:B------:R-:W3:Y:S04]  /*0dd0*/  @!P0 LDG.E.CONSTANT R45, desc[UR8][R36.64+0x48] ;  /* 0x00004808242d8981 */ /* 0x000ee8000c1e9900 */
[----:B------:R-:W3:Y:S04]  /*0de0*/  @!P2 LDG.E.CONSTANT R9, desc[UR8][R36.64+0x90] ;  /* 0x000090082409a981 */ /* 0x000ee8000c1e9900 */
[----:B--2---:R0:W-:Y:S02]  /*0df0*/  STS [R29+0x4], R34 ;  /* 0x000004221d007388 */ /* 0x0041e40000000800 */
[----:B0-----:R-:W-:-:S06]  /*0e00*/  MOV R34, RZ ;  /* 0x000000ff00227202 */ /* 0x001fcc0000000f00 */
[----:B------:R-:W2:Y:S04]  /*0e10*/  @!P6 LDG.E.CONSTANT R34, desc[UR8][R38.64+-0x20] ;  /* 0xffffe0082622e981 */ /* 0x000ea8000c1e9900 */
[----:B-----5:R0:W-:Y:S04]  /*0e20*/  STS [R29+0x1c], R14 ;  /* 0x00001c0e1d007388 */ /* 0x0201e80000000800 */
[----:B0-----:R-:W5:Y:S01]  /*0e30*/  @!P1 LDG.E.CONSTANT R14, desc[UR8][R36.64+0x6c] ;  /* 0x00006c08240e9981 */ /* 0x001f62000c1e9900 */
[----:B------:R-:W0:Y:S03]  /*0e40*/  S2UR UR5, SR_CgaCtaId ;  /* 0x00000000000579c3 */ /* 0x000e260000008800 */
[----:B----4-:R1:W-:Y:S01]  /*0e50*/  STS [R29+0x10], R30 ;  /* 0x0000101e1d007388 */ /* 0x0103e20000000800 */
[----:B------:R-:W-:-:S02]  /*0e60*/  UMOV UR4, 0x400 ;  /* 0x0000040000047882 */ /* 0x000fc40000000000 */
[----:B------:R-:W-:Y:S01]  /*0e70*/  UIADD3 UR6, UPT, UPT, UR4, 0x380, URZ ;  /* 0x0000038004067890 */ /* 0x000fe2000fffe0ff */
[----:B---3--:R3:W-:Y:S01]  /*0e80*/  STS [R29], R20 ;  /* 0x000000141d007388 */ /* 0x0087e20000000800 */
[----:B0-----:R-:W-:Y:S02]  /*0e90*/  ULEA UR4, UR5, UR4, 0x18 ;  /* 0x0000000405047291 */ /* 0x001fe4000f8ec0ff */
[----:B------:R-:W-:-:S06]  /*0ea0*/  ULEA UR6, UR5, UR6, 0x18 ;  /* 0x0000000605067291 */ /* 0x000fcc000f8ec0ff */
[----:B-1----:R-:W-:Y:S02]  /*0eb0*/  LEA R30, R3, UR6, 0x7 ;  /* 0x00000006031e7c11 */ /* 0x002fe4000f8e38ff */
[----:B---3--:R-:W-:Y:S01]  /*0ec0*/  LEA R20, R0, UR4, 0x2 ;  /* 0x0000000400147c11 */ /* 0x008fe2000f8e10ff */
[----:B------:R-:W-:Y:S04]  /*0ed0*/  STS [R29+0x8], R12 ;  /* 0x0000080c1d007388 */ /* 0x000fe80000000800 */
[----:B------:R-:W-:Y:S04]  /*0ee0*/  STS [R29+0xc], R10 ;  /* 0x00000c0a1d007388 */ /* 0x000fe80000000800 */
[----:B------:R-:W-:Y:S04]  /*0ef0*/  STS [R29+0x14], R8 ;  /* 0x000014081d007388 */ /* 0x000fe80000000800 */
[----:B--2---:R-:W-:Y:S04]  /*0f00*/  STS [R29+0x18], R34 ;  /* 0x000018221d007388 */ /* 0x004fe80000000800 */
[----:B------:R-:W-:Y:S04]  /*0f10*/  STS [R23], R44 ;  /* 0x0000002c17007388 */ /* 0x000fe80000000800 */
[----:B------:R-:W-:Y:S04]  /*0f20*/  STS [R23+0x4], R13 ;  /* 0x0000040d17007388 */ /* 0x000fe80000000800 */
[----:B------:R-:W-:Y:S04]  /*0f30*/  @!P0 STS [R23+0x8], R45 ;  /* 0x0000082d17008388 */ /* 0x000fe80000000800 */
[----:B------:R-:W-:Y:S04]  /*0f40*/  @!P2 STS [R23+0x10], R9 ;  /* 0x000010091700a388 */ /* 0x000fe80000000800 */
[----:B-----5:R-:W-:Y:S01]  /*0f50*/  @!P1 STS [R23+0xc], R14 ;  /* 0x00000c0e17009388 */ /* 0x020fe20000000800 */
[----:B------:R-:W-:Y:S06]  /*0f60*/  BAR.SYNC.DEFER_BLOCKING 0x0 ;  /* 0x0000000000007b1d */ /* 0x000fec0000010000 */
[----:B------:R-:W-:Y:S04]  /*0f70*/  LDS R12, [R20] ;  /* 0x00000000140c7984 */ /* 0x000fe80000000800 */
[----:B------:R-:W0:Y:S04]  /*0f80*/  LDS.128 R8, [R30] ;  /* 0x000000001e087984 */ /* 0x000e280000000c00 */
[----:B------:R-:W1:Y:S04]  /*0f90*/  LDS R34, [R20+0x1c] ;  /* 0x00001c0014227984 */ /* 0x000e680000000800 */
[----:B------:R-:W2:Y:S04]  /*0fa0*/  LDS R44, [R20+0x38] ;  /* 0x00003800142c7984 */ /* 0x000ea80000000800 */
[----:B------:R-:W-:Y:S01]  /*0fb0*/  LDS R45, [R20+0x70] ;  /* 0x00007000142d7984 */ /* 0x000fe20000000800 */
[----:B0-----:R-:W-:-:S03]  /*0fc0*/  FFMA R15, R12, R8, R15 ;  /* 0x000000080c0f7223 */ /* 0x001fc6000000000f */
[----:B------:R-:W0:Y:S01]  /*0fd0*/  LDS R8, [R20+0x54] ;  /* 0x0000540014087984 */ /* 0x000e220000000800 */
[----:B-1----:R-:W-:-:S03]  /*0fe0*/  FFMA R15, R34, R9, R15 ;  /* 0x00000009220f7223 */ /* 0x002fc6000000000f */
[----:B------:R-:W-:Y:S01]  /*0ff0*/  LDS R9, [R20+0xa8] ;  /* 0x0000a80014097984 */ /* 0x000fe20000000800 */
[----:B--2---:R-:W-:-:S03]  /*1000*/  FFMA R10, R44, R10, R15 ;  /* 0x0000000a2c0a7223 */ /* 0x004fc6000000000f */
[----:B------:R-:W1:Y:S01]  /*1010*/  LDS.128 R12, [R30+0x10] ;  /* 0x000010001e0c7984 */ /* 0x000e620000000c00 */
[----:B0-----:R-:W-:-:S03]  /*1020*/  FFMA R10, R8, R11, R10 ;  /* 0x0000000b080a7223 */ /* 0x001fc6000000000a */
[----:B------:R-:W0:Y:S01]  /*1030*/  LDS R8, [R20+0x8c] ;  /* 0x00008c0014087984 */ /* 0x000e220000000800 */
[----:B-1----:R-:W-:-:S03]  /*1040*/  FFMA R45, R45, R12, R10 ;  /* 0x0000000c2d2d7223 */ /* 0x002fc6000000000a */
[----:B------:R-:W1:Y:S04]  /*1050*/  LDS R10, [R20+0xc4] ;  /* 0x0000c400140a7984 */ /* 0x000e680000000800 */
[----:B------:R-:W-:Y:S01]  /*1060*/  LDS R12, [R20+0xfc] ;  /* 0x0000fc00140c7984 */ /* 0x000fe20000000800 */
[----:B0-----:R-:W-:-:S03]  /*1070*/  FFMA R8, R8, R13, R45 ;  /* 0x0000000d08087223 */ /* 0x001fc6000000002d */
[----:B------:R-:W-:Y:S01]  /*1080*/  LDS R13, [R20+0xe0] ;  /* 0x0000e000140d7984 */ /* 0x000fe20000000800 */
[----:B------:R-:W-:-:S04]  /*1090*/  FFMA R9, R9, R14, R8 ;  /* 0x0000000e09097223 */ /* 0x000fc80000000008 */
[----:B-1----:R-:W-:Y:S02]  /*10a0*/  FFMA R14, R10, R15, R9 ;  /* 0x0000000f0a0e7223 */ /* 0x002fe40000000009 */
[----:B------:R-:W0:Y:S04]  /*10b0*/  LDS.128 R8, [R30+0x20] ;  /* 0x000020001e087984 */ /* 0x000e280000000c00 */
[----:B------:R-:W1:Y:S01]  /*10c0*/  LDS R15, [R20+0x118] ;  /* 0x00011800140f7984 */ /* 0x000e620000000800 */
[----:B0-----:R-:W-:-:S03]  /*10d0*/  FFMA R13, R13, R8, R14 ;  /* 0x000000080d0d7223 */ /* 0x001fc6000000000e */
[----:B------:R-:W0:Y:S01]  /*10e0*/  LDS R8, [R20+0x134] ;  /* 0x0001340014087984 */ /* 0x000e220000000800 */
[----:B------:R-:W-:-:S03]  /*10f0*/  FFMA R12, R12, R9, R13 ;  /* 0x000000090c0c7223 */ /* 0x000fc6000000000d */
[----:B------:R-:W-:Y:S01]  /*1100*/  LDS R9, [R20+0x150] ;  /* 0x0001500014097984 */ /* 0x000fe20000000800 */
[----:B-1----:R-:W-:-:S03]  /*1110*/  FFMA R45, R15, R10, R12 ;  /* 0x0000000a0f2d7223 */ /* 0x002fc6000000000c */
[----:B------:R-:W1:Y:S01]  /*1120*/  LDS.128 R12, [R30+0x30] ;  /* 0x000030001e0c7984 */ /* 0x000e620000000c00 */
[----:B0-----:R-:W-:-:S03]  /*1130*/  FFMA R10, R8, R11, R45 ;  /* 0x0000000b080a7223 */ /* 0x001fc6000000002d */
[----:B------:R-:W0:Y:S01]  /*1140*/  LDS R8, [R20+0x16c] ;  /* 0x00016c0014087984 */ /* 0x000e220000000800 */
[----:B-1----:R-:W-:-:S03]  /*1150*/  FFMA R11, R9, R12, R10 ;  /* 0x0000000c090b7223 */ /* 0x002fc6000000000a */
[----:B------:R-:W1:Y:S04]  /*1160*/  LDS R9, [R20+0x188] ;  /* 0x0001880014097984 */ /* 0x000e680000000800 */
[----:B------:R-:W2:Y:S04]  /*1170*/  LDS R10, [R20+0x1a4] ;  /* 0x0001a400140a7984 */ /* 0x000ea80000000800 */
[----:B------:R-:W-:Y:S01]  /*1180*/  LDS R12, [R20+0x1c0] ;  /* 0x0001c000140c7984 */ /* 0x000fe20000000800 */
[----:B0-----:R-:W-:-:S03]  /*1190*/  FFMA R8, R8, R13, R11 ;  /* 0x0000000d08087223 */ /* 0x001fc6000000000b */
[----:B------:R-:W-:Y:S01]  /*11a0*/  LDS R13, [R20+0x1f8] ;  /* 0x0001f800140d7984 */ /* 0x000fe20000000800 */
[----:B-1----:R-:W-:-:S03]  /*11b0*/  FFMA R9, R9, R14, R8 ;  /* 0x0000000e09097223 */ /* 0x002fc60000000008 */
[----:B------:R-:W-:Y:S01]  /*11c0*/  LDS R14, [R20+0x1dc] ;  /* 0x0001dc00140e7984 */ /* 0x000fe20000000800 */
[----:B--2---:R-:W-:-:S03]  /*11d0*/  FFMA R15, R10, R15, R9 ;  /* 0x0000000f0a0f7223 */ /* 0x004fc60000000009 */
[----:B------:R-:W0:Y:S02]  /*11e0*/  LDS.128 R8, [R30+0x40] ;  /* 0x000040001e087984 */ /* 0x000e240000000c00 */
[----:B0-----:R-:W-:Y:S02]  /*11f0*/  FFMA R15, R12, R8, R15 ;  /* 0x000000080c0f7223 */ /* 0x001fe4000000000f */
[----:B------:R-:W0:Y:S02]  /*1200*/  LDS R8, [R20+0x214] ;  /* 0x0002140014087984 */ /* 0x000e240000000800 */
[----:B------:R-:W-:Y:S02]  /*1210*/  FFMA R14, R14, R9, R15 ;  /* 0x000000090e0e7223 */ /* 0x000fe4000000000f */
[----:B------:R-:W-:Y:S02]  /*1220*/  LDS R9, [R20+0x230] ;  /* 0x0002300014097984 */ /* 0x000fe40000000800 */
[----:B------:R-:W-:-:S02]  /*1230*/  FFMA R45, R13, R10, R14 ;  /* 0x0000000a0d2d7223 */ /* 0x000fc4000000000e */
[----:B------:R-:W1:Y:S02]  /*1240*/  LDS.128 R12, [R30+0x50] ;  /* 0x000050001e0c7984 */ /* 0x000e640000000c00 */
[----:B0-----:R-:W-:Y:S02]  /*1250*/  FFMA R10, R8, R11, R45 ;  /* 0x0000000b080a7223 */ /* 0x001fe4000000002d */
[----:B------:R-:W0:Y:S02]  /*1260*/  LDS R8, [R20+0x24c] ;  /* 0x00024c0014087984 */ /* 0x000e240000000800 */
[----:B-1----:R-:W-:Y:S02]  /*1270*/  FFMA R11, R9, R12, R10 ;  /* 0x0000000c090b7223 */ /* 0x002fe4000000000a */
[----:B------:R-:W1:Y:S04]  /*1280*/  LDS R9, [R20+0x268] ;  /* 0x0002680014097984 */ /* 0x000e680000000800 */
[----:B------:R-:W2:Y:S04]  /*1290*/  LDS R10, [R20+0x284] ;  /* 0x00028400140a7984 */ /* 0x000ea80000000800 */
[----:B------:R-:W-:Y:S01]  /*12a0*/  LDS R12, [R20+0x2bc] ;  /* 0x0002bc00140c7984 */ /* 0x000fe20000000800 */
[----:B0-----:R-:W-:-:S03]  /*12b0*/  FFMA R8, R8, R13, R11 ;  /* 0x0000000d08087223 */ /* 0x001fc6000000000b */
[----:B------:R-:W-:Y:S01]  /*12c0*/  LDS R13, [R20+0x2a0] ;  /* 0x0002a000140d7984 */ /* 0x000fe20000000800 */
[----:B-1----:R-:W-:-:S04]  /*12d0*/  FFMA R9, R9, R14, R8 ;  /* 0x0000000e09097223 */ /* 0x002fc80000000008 */
[----:B--2---:R-:W-:Y:S02]  /*12e0*/  FFMA R14, R10, R15, R9 ;  /* 0x0000000f0a0e7223 */ /* 0x004fe40000000009 */
        /* <DEDUP_REMOVED lines=12> */
[----:B------:R-:W2:Y:S01]  /*13b0*/  LDS R10, [R20+0x364] ;  /* 0x00036400140a7984 */ /* 0x000ea20000000800 */
[----:B------:R-:W-:Y:S06]  /*13c0*/  BAR.SYNC.DEFER_BLOCKING 0x0 ;  /* 0x0000000000007b1d */ /* 0x000fec0000010000 */
[----:B------:R-:W-:Y:S01]  /*13d0*/  BSSY.RECONVERGENT B0, `(.L_x_0) ;  /* 0x000002a000007945 */ /* 0x000fe20003800200 */
[----:B------:R3:W-:Y:S04]  /*13e0*/  @P3 STS.128 [R29], RZ ;  /* 0x000000ff1d003388 */ /* 0x0007e80000000c00 */
[----:B------:R3:W-:Y:S04]  /*13f0*/  @P3 STS.64 [R29+0x10], RZ ;  /* 0x000010ff1d003388 */ /* 0x0007e80000000a00 */
[----:B------:R3:W-:Y:S01]  /*1400*/  @P3 STS [R29+0x18], RZ ;  /* 0x000018ff1d003388 */ /* 0x0007e20000000800 */
[----:B0-----:R-:W-:-:S04]  /*1410*/  FFMA R8, R8, R13, R11 ;  /* 0x0000000d08087223 */ /* 0x001fc8000000000b */
[----:B-1----:R-:W-:Y:S01]  /*1420*/  FFMA R9, R9, R14, R8 ;  /* 0x0000000e09097223 */ /* 0x002fe20000000008 */
[----:B------:R-:W-:-:S03]  /*1430*/  @P3 IMAD.MOV.U32 R14, RZ, RZ, RZ ;  /* 0x000000ffff0e3224 */ /* 0x000fc600078e00ff */
[----:B--2---:R-:W-:Y:S01]  /*1440*/  FFMA R15, R10, R15, R9 ;  /* 0x0000000f0a0f7223 */ /* 0x004fe20000000009 */
[----:B---3--:R-:W-:Y:S06]  /*1450*/  @P3 BRA `(.L_x_1) ;  /* 0x0000000000843947 */ /* 0x008fec0003800000 */
[-C--:B------:R-:W-:Y:S01]  /*1460*/  IADD3 R5, P4, PT, R19, R16.reuse, RZ ;  /* 0x0000001013057210 */ /* 0x080fe20007f9e0ff */
[----:B------:R-:W-:Y:S01]  /*1470*/  IMAD R21, R3, 0x188, RZ ;  /* 0x0000018803157824 */ /* 0x000fe200078e02ff */
[----:B------:R-:W-:Y:S01]  /*1480*/  LOP3.LUT R7, R27, 0xffff, RZ, 0xc0, !PT ;  /* 0x0000ffff1b077812 */ /* 0x000fe200078ec0ff */
[----:B------:R-:W2:Y:S01]  /*1490*/  LDG.E.CONSTANT R34, desc[UR8][R38.64+-0x1c] ;  /* 0xffffe40826227981 */ /* 0x000ea2000c1e9900 */
[----:B------:R-:W-:Y:S02]  /*14a0*/  IADD3.X R8, PT, PT, RZ, R17, RZ, P4, !PT ;  /* 0x00000011ff087210 */ /* 0x000fe400027fe4ff */
[----:B------:R-:W-:Y:S02]  /*14b0*/  LEA R10, P4, R5, UR10, 0x2 ;  /* 0x0000000a050a7c11 */ /* 0x000fe4000f8810ff */
[----:B------:R-:W-:Y:S02]  /*14c0*/  IADD3 R9, P6, PT, R33, R16, RZ ;  /* 0x0000001021097210 */ /* 0x000fe40007fde0ff */
[----:B------:R-:W-:-:S02]  /*14d0*/  LEA.HI.X R11, R5, UR11, R8, 0x2, P4 ;  /* 0x0000000b050b7c11 */ /* 0x000fc4000a0f1408 */
[----:B------:R-:W-:Y:S01]  /*14e0*/  IADD3 R5, P4, P5, R28, R21, R7 ;  /* 0x000000151c057210 */ /* 0x000fe20007d9e007 */
[----:B------:R-:W-:Y:S01]  /*14f0*/  IMAD.X R12, RZ, RZ, R18, P6 ;  /* 0x000000ffff0c7224 */ /* 0x000fe200030e0612 */
[----:B------:R-:W-:Y:S01]  /*1500*/  LEA R8, P6, R9, UR10, 0x2 ;  /* 0x0000000a09087c11 */ /* 0x000fe2000f8c10ff */
[----:B------:R-:W3:Y:S01]  /*1510*/  LDG.E.CONSTANT R10, desc[UR8][R10.64+-0x1c] ;  /* 0xffffe4080a0a7981 */ /* 0x000ee2000c1e9900 */
[----:B------:R-:W-:Y:S02]  /*1520*/  IADD3.X R7, PT, PT, RZ, RZ, RZ, P4, P5 ;  /* 0x000000ffff077210 */ /* 0x000fe400027ea4ff */
[----:B------:R-:W-:Y:S02]  /*1530*/  IADD3 R13, P4, PT, R5, R16, RZ ;  /* 0x00000010050d7210 */ /* 0x000fe40007f9e0ff */
[----:B------:R-:W-:Y:S02]  /*1540*/  LEA.HI.X R9, R9, UR11, R12, 0x2, P6 ;  /* 0x0000000b09097c11 */ /* 0x000fe4000b0f140c */
[----:B------:R-:W-:-:S02]  /*1550*/  IADD3.X R14, PT, PT, RZ, R7, RZ, P4, !PT ;  /* 0x00000007ff0e7210 */ /* 0x000fc400027fe4ff */
[C---:B------:R-:W-:Y:S01]  /*1560*/  LEA R12, P4, R13.reuse, UR10, 0x2 ;  /* 0x0000000a0d0c7c11 */ /* 0x040fe2000f8810ff */
[----:B------:R-:W3:Y:S03]  /*1570*/  LDG.E.CONSTANT R11, desc[UR8][R8.64+-0x1c] ;  /* 0xffffe408080b7981 */ /* 0x000ee6000c1e9900 */
[----:B------:R-:W-:Y:S02]  /*1580*/  LEA.HI.X R13, R13, UR11, R14, 0x2, P4 ;  /* 0x0000000b0d0d7c11 */ /* 0x000fe4000a0f140e */
[----:B------:R-:W-:-:S05]  /*1590*/  IADD3 R14, P4, PT, R35, R16, RZ ;  /* 0x00000010230e7210 */ /* 0x000fca0007f9e0ff */
[----:B------:R-:W-:Y:S01]  /*15a0*/  IMAD.X R31, RZ, RZ, R32, P4 ;  /* 0x000000ffff1f7224 */ /* 0x000fe200020e0620 */
[C---:B------:R-:W-:Y:S01]  /*15b0*/  LEA R44, P4, R14.reuse, UR10, 0x2 ;  /* 0x0000000a0e2c7c11 */ /* 0x040fe2000f8810ff */
[----:B------:R-:W3:Y:S03]  /*15c0*/  LDG.E.CONSTANT R9, desc[UR8][R12.64+-0x1c] ;  /* 0xffffe4080c097981 */ /* 0x000ee6000c1e9900 */
[----:B------:R-:W-:Y:S01]  /*15d0*/  LEA.HI.X R45, R14, UR11, R31, 0x2, P4 ;  /* 0x0000000b0e2d7c11 */ /* 0x000fe2000a0f141f */
[----:B------:R-:W3:Y:S04]  /*15e0*/  LDG.E.CONSTANT R8, desc[UR8][R42.64+-0x1c] ;  /* 0xffffe4082a087981 */ /* 0x000ee8000c1e9900 */
[----:B------:R0:W5:Y:S04]  /*15f0*/  LDG.E.CONSTANT R14, desc[UR8][R42.64+0xa8] ;  /* 0x0000a8082a0e7981 */ /* 0x000168000c1e9900 */
[----:B------:R-:W4:Y:S04]  /*1600*/  LDG.E.CONSTANT R12, desc[UR8][R44.64+-0x1c] ;  /* 0xffffe4082c0c7981 */ /* 0x000f28000c1e9900 */
[----:B------:R-:W4:Y:S01]  /*1610*/  LDG.E.CONSTANT R13, desc[UR8][R40.64+-0x1c] ;  /* 0xffffe408280d7981 */ /* 0x000f22000c1e9900 */
[----:B------:R-:W1:Y:S02]  /*1620*/  S2UR UR4, SR_CTAID.Y ;  /* 0x00000000000479c3 */ /* 0x000e640000002600 */
[----:B-1----:R-:W-:Y:S01]  /*1630*/  MOV R31, UR4 ;  /* 0x00000004001f7c02 */ /* 0x002fe20008000f00 */
[----:B--2---:R0:W-:Y:S04]  /*1640*/  STS [R29+0x18], R34 ;  /* 0x000018221d007388 */ /* 0x0041e80000000800 */
[----:B---3--:R0:W-:Y:S04]  /*1650*/  STS.128 [R29], R8 ;  /* 0x000000081d007388 */ /* 0x0081e80000000c00 */
[----:B----4-:R0:W-:Y:S02]  /*1660*/  STS.64 [R29+0x10], R12 ;  /* 0x0000100c1d007388 */ /* 0x0101e40000000a00 */
.L_x_1:
[----:B------:R-:W-:Y:S05]  /*1670*/  BSYNC.RECONVERGENT B0 ;  /* 0x0000000000007941 */ /* 0x000fea0003800200 */
.L_x_0:
[----:B0-----:R-:W2:Y:S04]  /*1680*/  LDG.E.CONSTANT R12, desc[UR8][R36.64+0x4] ;  /* 0x00000408240c7981 */ /* 0x001ea8000c1e9900 */
[----:B------:R-:W3:Y:S04]  /*1690*/  LDG.E.CONSTANT R34, desc[UR8][R36.64+0x28] ;  /* 0x0000280824227981 */ /* 0x000ee8000c1e9900 */
[----:B------:R-:W4:Y:S04]  /*16a0*/  @!P0 LDG.E.CONSTANT R44, desc[UR8][R36.64+0x4c] ;  /* 0x00004c08242c8981 */ /* 0x000f28000c1e9900 */
[----:B------:R-:W4:Y:S04]  /*16b0*/  @!P1 LDG.E.CONSTANT R13, desc[UR8][R36.64+0x70] ;  /* 0x00007008240d9981 */ /* 0x000f28000c1e9900 */
[----:B------:R-:W4:Y:S01]  /*16c0*/  @!P2 LDG.E.CONSTANT R45, desc[UR8][R36.64+0x94] ;  /* 0x00009408242da981 */ /* 0x000f22000c1e9900 */
[----:B------:R-:W-:Y:S03]  /*16d0*/  BSSY.RECONVERGENT B0, `(.L_x_2) ;  /* 0x00000af000007945 */ /* 0x000fe60003800200 */
[----:B-----5:R-:W-:Y:S04]  /*16e0*/  STS [R29+0x1c], R14 ;  /* 0x00001c0e1d007388 */ /* 0x020fe80000000800 */
[----:B--2---:R-:W-:Y:S04]  /*16f0*/  STS [R23], R12 ;  /* 0x0000000c17007388 */ /* 0x004fe80000000800 */
[----:B---3--:R-:W-:Y:S04]  /*1700*/  STS [R23+0x4], R34 ;  /* 0x0000042217007388 */ /* 0x008fe80000000800 */
[----:B----4-:R-:W-:Y:S04]  /*1710*/  @!P0 STS [R23+0x8], R44 ;  /* 0x0000082c17008388 */ /* 0x010fe80000000800 */
[----:B------:R-:W-:Y:S04]  /*1720*/  @!P1 STS [R23+0xc], R13 ;  /* 0x00000c0d17009388 */ /* 0x000fe80000000800 */
[----:B------:R-:W-:Y:S01]  /*1730*/  @!P2 STS [R23+0x10], R45 ;  /* 0x0000102d1700a388 */ /* 0x000fe20000000800 */
[----:B------:R-:W-:Y:S06]  /*1740*/  BAR.SYNC.DEFER_BLOCKING 0x0 ;  /* 0x0000000000007b1d */ /* 0x000fec0000010000 */
[----:B------:R-:W-:Y:S04]  /*1750*/  LDS R12, [R20] ;  /* 0x00000000140c7984 */ /* 0x000fe80000000800 */
[----:B------:R-:W0:Y:S04]  /*1760*/  LDS.128 R8, [R30] ;  /* 0x000000001e087984 */ /* 0x000e280000000c00 */
[----:B------:R-:W1:Y:S04]  /*1770*/  LDS R14, [R20+0x1c] ;  /* 0x00001c00140e7984 */ /* 0x000e680000000800 */
[----:B------:R-:W2:Y:S01]  /*1780*/  LDS R13, [R20+0x38] ;  /* 0x00003800140d7984 */ /* 0x000ea20000000800 */
        /* <DEDUP_REMOVED lines=66> */
[----:B------:R3:W-:Y:S01]  /*1bb0*/  @P3 STS.128 [R29], RZ ;  /* 0x000000ff1d003388 */ /* 0x0007e20000000c00 */
[----:B0-----:R-:W-:-:S03]  /*1bc0*/  FFMA R8, R8, R13, R11 ;  /* 0x0000000d08087223 */ /* 0x001fc6000000000b */
[----:B------:R3:W-:Y:S04]  /*1bd0*/  @P3 STS.64 [R29+0x10], RZ ;  /* 0x000010ff1d003388 */ /* 0x0007e80000000a00 */
[----:B------:R3:W-:Y:S01]  /*1be0*/  @P3 STS [R29+0x18], RZ ;  /* 0x000018ff1d003388 */ /* 0x0007e20000000800 */
[----:B-1----:R-:W-:Y:S01]  /*1bf0*/  FFMA R9, R9, R14, R8 ;  /* 0x0000000e09097223 */ /* 0x002fe20000000008 */
[----:B------:R-:W-:-:S03]  /*1c00*/  IMAD.MOV.U32 R14, RZ, RZ, RZ ;  /* 0x000000ffff0e7224 */ /* 0x000fc600078e00ff */
[----:B--2---:R-:W-:Y:S01]  /*1c10*/  FFMA R45, R10, R15, R9 ;  /* 0x0000000f0a2d7223 */ /* 0x004fe20000000009 */
[----:B------:R-:W-:Y:S06]  /*1c20*/  @P3 BRA `(.L_x_3) ;  /* 0x0000000400643947 */ /* 0x000fec0003800000 */
[----:B------:R-:W-:Y:S01]  /*1c30*/  SHF.L.U32 R15, R0, 0x3, RZ ;  /* 0x00000003000f7819 */ /* 0x000fe200000006ff */
[----:B------:R-:W-:-:S04]  /*1c40*/  IMAD.MOV.U32 R34, RZ, RZ, RZ ;  /* 0x000000ffff227224 */ /* 0x000fc800078e00ff */
[----:B------:R-:W-:-:S05]  /*1c50*/  VIADD R8, R15, 0x2 ;  /* 0x000000020f087836 */ /* 0x000fca0000000000 */
[----:B------:R-:W-:-:S05]  /*1c60*/  LOP3.LUT R9, R8, 0xffff, RZ, 0xc0, !PT ;  /* 0x0000ffff08097812 */ /* 0x000fca00078ec0ff */
[----:B------:R-:W-:Y:S01]  /*1c70*/  IMAD R10, R9, 0x2493, RZ ;  /* 0x00002493090a7824 */ /* 0x000fe200078e02ff */
[----:B------:R-:W-:-:S04]  /*1c80*/  IADD3 R9, PT, PT, R15, 0x3, RZ ;  /* 0x000000030f097810 */ /* 0x000fc80007ffe0ff */
[----:B------:R-:W-:Y:S02]  /*1c90*/  LOP3.LUT R11, R9, 0xffff, RZ, 0xc0, !PT ;  /* 0x0000ffff090b7812 */ /* 0x000fe400078ec0ff */
[----:B------:R-:W-:-:S03]  /*1ca0*/  SHF.R.U32.HI R10, RZ, 0x10, R10 ;  /* 0x00000010ff0a7819 */ /* 0x000fc6000001160a */
[----:B------:R-:W-:Y:S01]  /*1cb0*/  IMAD R11, R11, 0x2493, RZ ;  /* 0x000024930b0b7824 */ /* 0x000fe200078e02ff */
[----:B------:R-:W-:-:S04]  /*1cc0*/  PRMT R10, R10, 0x9910, RZ ;  /* 0x000099100a0a7816 */ /* 0x000fc800000000ff */
[----:B------:R-:W-:Y:S01]  /*1cd0*/  SHF.R.U32.HI R12, RZ, 0x10, R11 ;  /* 0x00000010ff0c7819 */ /* 0x000fe2000001160b */
[----:B------:R-:W-:Y:S01]  /*1ce0*/  IMAD R11, R10, 0x7, RZ ;  /* 0x000000070a0b7824 */ /* 0x000fe200078e02ff */
[----:B------:R-:W-:Y:S02]  /*1cf0*/  LOP3.LUT R10, R27, 0xffff, RZ, 0xc0, !PT ;  /* 0x0000ffff1b0a7812 */ /* 0x000fe400078ec0ff */
[----:B------:R-:W-:Y:S01]  /*1d00*/  PRMT R12, R12, 0x9910, RZ ;  /* 0x000099100c0c7816 */ /* 0x000fe200000000ff */
[----:B------:R-:W-:Y:S01]  /*1d10*/  IMAD.MOV R11, RZ, RZ, -R11 ;  /* 0x000000ffff0b7224 */ /* 0x000fe200078e0a0b */
[----:B------:R-:W-:-:S03]  /*1d20*/  ISETP.GT.U32.AND P5, PT, R10, 0x5, PT ;  /* 0x000000050a00780c */ /* 0x000fc60003fa4070 */
[----:B------:R-:W-:Y:S01]  /*1d30*/  IMAD R12, R12, 0x7, RZ ;  /* 0x000000070c0c7824 */ /* 0x000fe200078e02ff */
[----:B------:R-:W-:-:S04]  /*1d40*/  PRMT R11, R11, 0x7710, RZ ;  /* 0x000077100b0b7816 */ /* 0x000fc800000000ff */
[----:B------:R-:W-:Y:S01]  /*1d50*/  IADD3 R11, PT, PT, R8, R11, RZ ;  /* 0x0000000b080b7210 */ /* 0x000fe20007ffe0ff */
[----:B------:R-:W-:-:S03]  /*1d60*/  IMAD.MOV R8, RZ, RZ, -R12 ;  /* 0x000000ffff087224 */ /* 0x000fc600078e0a0c */
[----:B------:R-:W-:Y:S01]  /*1d70*/  LOP3.LUT R11, R11, 0xffff, RZ, 0xc0, !PT ;  /* 0x0000ffff0b0b7812 */ /* 0x000fe200078ec0ff */
[----:B------:R-:W-:Y:S01]  /*1d80*/  @!P5 IMAD R21, R3, 0x188, RZ ;  /* 0x000001880315d824 */ /* 0x000fe200078e02ff */
[----:B------:R-:W-:Y:S02]  /*1d90*/  PRMT R8, R8, 0x7710, RZ ;  /* 0x0000771008087816 */ /* 0x000fe400000000ff */
[----:B------:R-:W-:Y:S02]  /*1da0*/  ISETP.GT.U32.AND P4, PT, R11, 0x5, PT ;  /* 0x000000050b00780c */ /* 0x000fe40003f84070 */
[----:B------:R-:W-:Y:S02]  /*1db0*/  @!P5 IADD3 R5, P3, P6, R28, R21, R10 ;  /* 0x000000151c05d210 */ /* 0x000fe40007e7e00a */
[----:B------:R-:W-:Y:S02]  /*1dc0*/  IADD3 R8, PT, PT, R9, R8, RZ ;  /* 0x0000000809087210 */ /* 0x000fe40007ffe0ff */
[----:B------:R-:W-:-:S02]  /*1dd0*/  @!P5 IADD3.X R7, PT, PT, RZ, RZ, RZ, P3, P6 ;  /* 0x000000ffff07d210 */ /* 0x000fc40001fec4ff */
[----:B------:R-:W-:Y:S02]  /*1de0*/  @!P5 IADD3 R9, P6, PT, R5, R16, RZ ;  /* 0x000000100509d210 */ /* 0x000fe40007fde0ff */
[----:B------:R-:W-:-:S03]  /*1df0*/  LOP3.LUT R8, R8, 0xffff, RZ, 0xc0, !PT ;  /* 0x0000ffff08087812 */ /* 0x000fc600078ec0ff */
[----:B------:R-:W-:Y:S01]  /*1e00*/  @!P5 IMAD.X R10, RZ, RZ, R7, P6 ;  /* 0x000000ffff0ad224 */ /* 0x000fe200030e0607 */
[----:B------:R-:W-:Y:S02]  /*1e10*/  ISETP.GT.U32.AND P3, PT, R8, 0x5, PT ;  /* 0x000000050800780c */ /* 0x000fe40003f64070 */
[----:B------:R-:W-:-:S04]  /*1e20*/  @!P5 LEA R8, P6, R9, UR10, 0x2 ;  /* 0x0000000a0908dc11 */ /* 0x000fc8000f8c10ff */
[----:B------:R-:W-:Y:S02]  /*1e30*/  @!P5 LEA.HI.X R9, R9, UR11, R10, 0x2, P6 ;  /* 0x0000000b0909dc11 */ /* 0x000fe4000b0f140a */
[----:B------:R-:W-:-:S03]  /*1e40*/  @!P4 IADD3 R19, P6, PT, R19, R16, RZ ;  /* 0x000000101313c210 */ /* 0x000fc60007fde0ff */
[----:B------:R0:W2:Y:S01]  /*1e50*/  @!P5 LDG.E.CONSTANT R34, desc[UR8][R8.64+-0x18] ;  /* 0xffffe8080822d981 */ /* 0x0000a2000c1e9900 */
[----:B------:R-:W-:Y:S02]  /*1e60*/  @!P4 IADD3.X R12, PT, PT, RZ, R17, RZ, P6, !PT ;  /* 0x00000011ff0cc210 */ /* 0x000fe400037fe4ff */
[----:B------:R-:W-:-:S04]  /*1e70*/  @!P4 LEA R10, P6, R19, UR10, 0x2 ;  /* 0x0000000a130acc11 */ /* 0x000fc8000f8c10ff */
[----:B------:R-:W-:Y:S02]  /*1e80*/  @!P4 LEA.HI.X R11, R19, UR11, R12, 0x2, P6 ;  /* 0x0000000b130bcc11 */ /* 0x000fe4000b0f140c */
[----:B------:R-:W-:Y:S02]  /*1e90*/  @!P3 IADD3 R33, P6, PT, R33, R16, RZ ;  /* 0x000000102121b210 */ /* 0x000fe40007fde0ff */
[----:B------:R-:W-:Y:S02]  /*1ea0*/  LOP3.LUT R17, R25, 0xffff, RZ, 0xc0, !PT ;  /* 0x0000ffff19117812 */ /* 0x000fe400078ec0ff */
[----:B------:R-:W-:Y:S02]  /*1eb0*/  @!P3 IADD3.X R18, PT, PT, RZ, R18, RZ, P6, !PT ;  /* 0x00000012ff12b210 */ /* 0x000fe400037fe4ff */
[----:B------:R-:W-:-:S04]  /*1ec0*/  @!P3 LEA R12, P6, R33, UR10, 0x2 ;  /* 0x0000000a210cbc11 */ /* 0x000fc8000f8c10ff */
[----:B------:R-:W-:Y:S02]  /*1ed0*/  @!P3 LEA.HI.X R13, R33, UR11, R18, 0x2, P6 ;  /* 0x0000000b210dbc11 */ /* 0x000fe4000b0f1412 */
[----:B------:R-:W-:Y:S02]  /*1ee0*/  ISETP.GT.U32.AND P6, PT, R17, 0x5, PT ;  /* 0x000000051100780c */ /* 0x000fe40003fc4070 */
[----:B------:R-:W-:Y:S01]  /*1ef0*/  LOP3.LUT R17, R15, 0xffff, RZ, 0xc0, !PT ;  /* 0x0000ffff0f117812 */ /* 0x000fe200078ec0ff */
[----:B------:R-:W-:-:S04]  /*1f00*/  IMAD.MOV.U32 R18, RZ, RZ, RZ ;  /* 0x000000ffff127224 */ /* 0x000fc800078e00ff */
[----:B------:R-:W-:Y:S01]  /*1f10*/  IMAD R17, R17, 0x2493, RZ ;  /* 0x0000249311117824 */ /* 0x000fe200078e02ff */
[----:B0-----:R-:W-:Y:S02]  /*1f20*/  LOP3.LUT R9, R24, 0xffff, RZ, 0xc0, !PT ;  /* 0x0000ffff18097812 */ /* 0x001fe400078ec0ff */
[----:B------:R-:W-:Y:S02]  /*1f30*/  LOP3.LUT R8, R26, 0xffff, RZ, 0xc0, !PT ;  /* 0x0000ffff1a087812 */ /* 0x000fe400078ec0ff */
[----:B------:R-:W-:Y:S01]  /*1f40*/  SHF.R.U32.HI R17, RZ, 0x10, R17 ;  /* 0x00000010ff117819 */ /* 0x000fe20000011611 */
[----:B------:R0:W4:Y:S01]  /*1f50*/  @!P6 LDG.E.CONSTANT R18, desc[UR8][R40.64+-0x18] ;  /* 0xffffe8082812e981 */ /* 0x000122000c1e9900 */
[----:B------:R-:W-:Y:S02]  /*1f60*/  ISETP.GT.U32.AND P6, PT, R9, 0x5, PT ;  /* 0x000000050900780c */ /* 0x000fe40003fc4070 */
[----:B------:R-:W-:Y:S01]  /*1f70*/  PRMT R17, R17, 0x9910, RZ ;  /* 0x0000991011117816 */ /* 0x000fe200000000ff */
[----:B------:R-:W1:Y:S01]  /*1f80*/  @!P5 S2R R31, SR_CTAID.Y ;  /* 0x00000000001fd919 */ /* 0x000e620000002600 */
[----:B------:R-:W-:-:S03]  /*1f90*/  ISETP.GT.U32.AND P5, PT, R8, 0x5, PT ;  /* 0x000000050800780c */ /* 0x000fc60003fa4070 */
[----:B------:R-:W-:Y:S01]  /*1fa0*/  IMAD R17, R17, 0x7, RZ ;  /* 0x0000000711117824 */ /* 0x000fe200078e02ff */
[----:B------:R-:W-:-:S03]  /*1fb0*/  MOV R44, RZ ;  /* 0x000000ff002c7202 */ /* 0x000fc60000000f00 */
[----:B------:R-:W-:-:S03]  /*1fc0*/  IMAD.MOV R8, RZ, RZ, -R17 ;  /* 0x000000ffff087224 */ /* 0x000fc600078e0a11 */
[----:B------:R3:W4:Y:S02]  /*1fd0*/  @!P6 LDG.E.CONSTANT R44, desc[UR8][R38.64+-0x18] ;  /* 0xffffe808262ce981 */ /* 0x000724000c1e9900 */
[----:B------:R-:W-:Y:S02]  /*1fe0*/  PRMT R8, R8, 0x7710, RZ ;  /* 0x0000771008087816 */ /* 0x000fe400000000ff */
[----:B------:R-:W-:Y:S02]  /*1ff0*/  @!P5 IADD3 R16, P6, PT, R35, R16, RZ ;  /* 0x000000102310d210 */ /* 0x000fe40007fde0ff */
[----:B------:R-:W-:-:S03]  /*2000*/  IADD3 R15, PT, PT, R15, R8, RZ ;  /* 0x000000080f0f7210 */ /* 0x000fc60007ffe0ff */
[----:B------:R-:W-:Y:S01]  /*2010*/  @!P5 IMAD.X R9, RZ, RZ, R32, P6 ;  /* 0x000000ffff09d224 */ /* 0x000fe200030e0620 */
[C---:B------:R-:W-:Y:S02]  /*2020*/  @!P5 LEA R8, P6, R16.reuse, UR10, 0x2 ;  /* 0x0000000a1008dc11 */ /* 0x040fe4000f8c10ff */
[----:B------:R-:W-:Y:S02]  /*2030*/  LOP3.LUT R15, R15, 0xffff, RZ, 0xc0, !PT ;  /* 0x0000ffff0f0f7812 */ /* 0x000fe400078ec0ff */
[----:B------:R-:W-:Y:S02]  /*2040*/  @!P5 LEA.HI.X R9, R16, UR11, R9, 0x2, P6 ;  /* 0x0000000b1009dc11 */ /* 0x000fe4000b0f1409 */
[----:B------:R-:W-:Y:S01]  /*2050*/  ISETP.GT.U32.AND P6, PT, R15, 0x5, PT ;  /* 0x000000050f00780c */ /* 0x000fe20003fc4070 */
[----:B------:R-:W-:Y:S02]  /*2060*/  HFMA2 R32, -RZ, RZ, 0, 0 ;  /* 0x00000000ff207431 */ /* 0x000fe400000001ff */
[----:B0-----:R-:W-:Y:S01]  /*2070*/  IMAD.MOV.U32 R40, RZ, RZ, RZ ;  /* 0x000000ffff287224 */ /* 0x001fe200078e00ff */
[----:B------:R-:W-:Y:S01]  /*2080*/  MOV R16, RZ ;  /* 0x000000ff00107202 */ /* 0x000fe20000000f00 */
[----:B---3--:R-:W-:-:S04]  /*2090*/  IMAD.MOV.U32 R38, RZ, RZ, RZ ;  /* 0x000000ffff267224 */ /* 0x008fc800078e00ff */
[----:B------:R-:W3:Y:S04]  /*20a0*/  @!P3 LDG.E.CONSTANT R40, desc[UR8][R12.64+-0x18] ;  /* 0xffffe8080c28b981 */ /* 0x000ee8000c1e9900 */
[----:B------:R-:W3:Y:S04]  /*20b0*/  @!P4 LDG.E.CONSTANT R32, desc[UR8][R10.64+-0x18] ;  /* 0xffffe8080a20c981 */ /* 0x000ee8000c1e9900 */
[----:B------:R-:W3:Y:S04]  /*20c0*/  @!P6 LDG.E.CONSTANT R16, desc[UR8][R42.64+-0x18] ;  /* 0xffffe8082a10e981 */ /* 0x000ee8000c1e9900 */
[----:B------:R-:W3:Y:S04]  /*20d0*/  @!P5 LDG.E.CONSTANT R38, desc[UR8][R8.64+-0x18] ;  /* 0xffffe8080826d981 */ /* 0x000ee8000c1e9900 */
[----:B------:R0:W5:Y:S01]  /*20e0*/  @!P6 LDG.E.CONSTANT R14, desc[UR8][R42.64+0xac] ;  /* 0x0000ac082a0ee981 */ /* 0x000162000c1e9900 */
[----:B-1----:R-:W1:Y:S02]  /*20f0*/  @!P4 S2R R31, SR_CTAID.Y ;  /* 0x00000000001fc919 */ /* 0x002e640000002600 */
[----:B-1----:R-:W1:Y:S01]  /*2100*/  @!P3 S2R R31, SR_CTAID.Y ;  /* 0x00000000001fb919 */ /* 0x002e620000002600 */
[----:B------:R-:W-:-:S02]  /*2110*/  @!P4 IMAD R21, R3, 0x188, RZ ;  /* 0x000001880315c824 */ /* 0x000fc400078e02ff */
[C---:B------:R-:W-:Y:S02]  /*2120*/  @!P3 IMAD R21, R3.reuse, 0x188, RZ ;  /* 0x000001880315b824 */ /* 0x040fe400078e02ff */
[----:B------:R-:W-:Y:S01]  /*2130*/  @!P5 IMAD R21, R3, 0x188, RZ ;  /* 0x000001880315d824 */ /* 0x000fe200078e02ff */
[----:B-1----:R-:W1:Y:S01]  /*2140*/  @!P5 S2R R31, SR_CTAID.Y ;  /* 0x00000000001fd919 */ /* 0x002e620000002600 */
[----:B--2---:R0:W-:Y:S04]  /*2150*/  STS [R29+0x4], R34 ;  /* 0x000004221d007388 */ /* 0x0041e80000000800 */
[----:B----4-:R0:W-:Y:S04]  /*2160*/  STS [R29+0x14], R18 ;  /* 0x000014121d007388 */ /* 0x0101e80000000800 */
[----:B------:R0:W-:Y:S04]  /*2170*/  STS [R29+0x18], R44 ;  /* 0x0000182c1d007388 */ /* 0x0001e80000000800 */
[----:B---3--:R0:W-:Y:S04]  /*2180*/  STS [R29+0xc], R40 ;  /* 0x00000c281d007388 */ /* 0x0081e80000000800 */
[----:B------:R0:W-:Y:S04]  /*2190*/  STS [R29+0x8], R32 ;  /* 0x000008201d007388 */ /* 0x0001e80000000800 */
[----:B------:R0:W-:Y:S04]  /*21a0*/  STS [R29], R16 ;  /* 0x000000101d007388 */ /* 0x0001e80000000800 */
[----:B-1----:R0:W-:Y:S02]  /*21b0*/  STS [R29+0x10], R38 ;  /* 0x000010261d007388 */ /* 0x0021e40000000800 */
.L_x_3:
[----:B------:R-:W-:Y:S05]  /*21c0*/  BSYNC.RECONVERGENT B0 ;  /* 0x0000000000007941 */ /* 0x000fea0003800200 */
.L_x_2:
[----:B------:R-:W2:Y:S04]  /*21d0*/  LDG.E.CONSTANT R12, desc[UR8][R36.64+0x8] ;  /* 0x00000808240c7981 */ /* 0x000ea8000c1e9900 */
[----:B0-----:R-:W4:Y:S04]  /*21e0*/  LDG.E.CONSTANT R16, desc[UR8][R36.64+0x2c] ;  /* 0x00002c0824107981 */ /* 0x001f28000c1e9900 */
[----:B------:R-:W3:Y:S04]  /*21f0*/  @!P0 LDG.E.CONSTANT R18, desc[UR8][R36.64+0x50] ;  /* 0x0000500824128981 */ /* 0x000ee8000c1e9900 */
[----:B------:R-:W3:Y:S04]  /*2200*/  @!P1 LDG.E.CONSTANT R32, desc[UR8][R36.64+0x74] ;  /* 0x0000740824209981 */ /* 0x000ee8000c1e9900 */
[----:B------:R-:W3:Y:S01]  /*2210*/  @!P2 LDG.E.CONSTANT R40, desc[UR8][R36.64+0x98] ;  /* 0x000098082428a981 */ /* 0x000ee2000c1e9900 */
[----:B------:R-:W-:-:S03]  /*2220*/  IADD3 R22, PT, PT, R22, 0x1, RZ ;  /* 0x0000000116167810 */ /* 0x000fc60007ffe0ff */
[----:B-----5:R-:W-:Y:S01]  /*2230*/  STS [R29+0x1c], R14 ;  /* 0x00001c0e1d007388 */ /* 0x020fe20000000800 */
[----:B------:R-:W-:-:S03]  /*2240*/  ISETP.NE.AND P3, PT, R22, 0x3, PT ;  /* 0x000000031600780c */ /* 0x000fc60003f65270 */
[----:B--2---:R-:W-:Y:S04]  /*2250*/  STS [R23], R12 ;  /* 0x0000000c17007388 */ /* 0x004fe80000000800 */
[----:B----4-:R-:W-:Y:S04]  /*2260*/  STS [R23+0x4], R16 ;  /* 0x0000041017007388 */ /* 0x010fe80000000800 */
[----:B---3--:R-:W-:Y:S04]  /*2270*/  @!P0 STS [R23+0x8], R18 ;  /* 0x0000081217008388 */ /* 0x008fe80000000800 */
[----:B------:R-:W-:Y:S04]  /*2280*/  @!P1 STS [R23+0xc], R32 ;  /* 0x00000c2017009388 */ /* 0x000fe80000000800 */
[----:B------:R-:W-:Y:S01]  /*2290*/  @!P2 STS [R23+0x10], R40 ;  /* 0x000010281700a388 */ /* 0x000fe20000000800 */
[----:B------:R-:W-:Y:S06]  /*22a0*/  BAR.SYNC.DEFER_BLOCKING 0x0 ;  /* 0x0000000000007b1d */ /* 0x000fec0000010000 */
[----:B------:R-:W-:Y:S04]  /*22b0*/  LDS R42, [R20] ;  /* 0x00000000142a7984 */ /* 0x000fe80000000800 */
[----:B------:R-:W0:Y:S04]  /*22c0*/  LDS.128 R8, [R30] ;  /* 0x000000001e087984 */ /* 0x000e280000000c00 */
[----:B------:R-:W1:Y:S04]  /*22d0*/  LDS R44, [R20+0x1c] ;  /* 0x00001c00142c7984 */ /* 0x000e680000000800 */
[----:B------:R-:W2:Y:S04]  /*22e0*/  LDS R41, [R20+0x38] ;  /* 0x0000380014297984 */ /* 0x000ea80000000800 */
[----:B------:R-:W3:Y:S04]  /*22f0*/  LDS R34, [R20+0x54] ;  /* 0x0000540014227984 */ /* 0x000ee80000000800 */
[----:B------:R-:W-:Y:S04]  /*2300*/  LDS R35, [R20+0x70] ;  /* 0x0000700014237984 */ /* 0x000fe80000000800 */
[----:B------:R-:W4:Y:S04]  /*2310*/  LDS.128 R12, [R30+0x10] ;  /* 0x000010001e0c7984 */ /* 0x000f280000000c00 */
[----:B------:R-:W4:Y:S04]  /*2320*/  LDS R38, [R20+0x8c] ;  /* 0x00008c0014267984 */ /* 0x000f280000000800 */
[----:B------:R-:W4:Y:S04]  /*2330*/  LDS R39, [R20+0xa8] ;  /* 0x0000a80014277984 */ /* 0x000f280000000800 */
[----:B------:R-:W4:Y:S04]  /*2340*/  LDS R36, [R20+0xc4] ;  /* 0x0000c40014247984 */ /* 0x000f280000000800 */
[----:B------:R-:W-:Y:S04]  /*2350*/  LDS R33, [R20+0xe0] ;  /* 0x0000e00014217984 */ /* 0x000fe80000000800 */
[----:B------:R-:W4:Y:S01]  /*2360*/  LDS.128 R16, [R30+0x20] ;  /* 0x000020001e107984 */ /* 0x000f220000000c00 */
[----:B0-----:R-:W-:-:S03]  /*2370*/  FFMA R45, R42, R8, R45 ;  /* 0x000000082a2d7223 */ /* 0x001fc6000000002d */
[----:B------:R-:W0:Y:S01]  /*2380*/  LDS R32, [R20+0xfc] ;  /* 0x0000fc0014207984 */ /* 0x000e220000000800 */
[----:B-1----:R-:W-:-:S03]  /*2390*/  FFMA R44, R44, R9, R45 ;  /* 0x000000092c2c7223 */ /* 0x002fc6000000002d */
[----:B------:R-:W1:Y:S01]  /*23a0*/  LDS R37, [R20+0x118] ;  /* 0x0001180014257984 */ /* 0x000e620000000800 */
[----:B--2---:R-:W-:-:S03]  /*23b0*/  FFMA R41, R41, R10, R44 ;  /* 0x0000000a29297223 */ /* 0x004fc6000000002c */
[----:B------:R-:W2:Y:S01]  /*23c0*/  LDS R40, [R20+0x134] ;  /* 0x0001340014287984 */ /* 0x000ea20000000800 */
[----:B---3--:R-:W-:-:S03]  /*23d0*/  FFMA R34, R34, R11, R41 ;  /* 0x0000000b22227223 */ /* 0x008fc60000000029 */
[----:B------:R-:W-:Y:S04]  /*23e0*/  LDS R41, [R20+0x150] ;  /* 0x0001500014297984 */ /* 0x000fe80000000800 */
[----:B------:R-:W3:Y:S01]  /*23f0*/  LDS.128 R8, [R30+0x30] ;  /* 0x000030001e087984 */ /* 0x000ee20000000c00 */
[----:B----4-:R-:W-:-:S03]  /*2400*/  FFMA R35, R35, R12, R34 ;  /* 0x0000000c23237223 */ /* 0x010fc60000000022 */
[----:B------:R-:W4:Y:S01]  /*2410*/  LDS R34, [R20+0x16c] ;  /* 0x00016c0014227984 */ /* 0x000f220000000800 */
[----:B------:R-:W-:-:S03]  /*2420*/  FFMA R38, R38, R13, R35 ;  /* 0x0000000d26267223 */ /* 0x000fc60000000023 */
[----:B------:R-:W4:Y:S01]  /*2430*/  LDS R35, [R20+0x188] ;  /* 0x0001880014237984 */ /* 0x000f220000000800 */
[----:B------:R-:W-:-:S03]  /*2440*/  FFMA R39, R39, R14, R38 ;  /* 0x0000000e27277223 */ /* 0x000fc60000000026 */
[----:B------:R-:W4:Y:S01]  /*2450*/  LDS R38, [R20+0x1a4] ;  /* 0x0001a40014267984 */ /* 0x000f220000000800 */
[----:B------:R-:W-:-:S03]  /*2460*/  FFMA R36, R36, R15, R39 ;  /* 0x0000000f24247223 */ /* 0x000fc60000000027 */
[----:B------:R-:W-:Y:S04]  /*2470*/  LDS R39, [R20+0x1c0] ;  /* 0x0001c00014277984 */ /* 0x000fe80000000800 */
[----:B------:R-:W4:Y:S01]  /*2480*/  LDS.128 R12, [R30+0x40] ;  /* 0x000040001e0c7984 */ /* 0x000f220000000c00 */
[----:B------:R-:W-:-:S03]  /*2490*/  FFMA R33, R33, R16, R36 ;  /* 0x0000001021217223 */ /* 0x000fc60000000024 */
[----:B------:R-:W4:Y:S01]  /*24a0*/  LDS R36, [R20+0x1dc] ;  /* 0x0001dc0014247984 */ /* 0x000f220000000800 */
[----:B0-----:R-:W-:-:S03]  /*24b0*/  FFMA R32, R32, R17, R33 ;  /* 0x0000001120207223 */ /* 0x001fc60000000021 */
[----:B------:R-:W0:Y:S01]  /*24c0*/  LDS R33, [R20+0x1f8] ;  /* 0x0001f80014217984 */ /* 0x000e220000000800 */
[----:B-1----:R-:W-:-:S03]  /*24d0*/  FFMA R37, R37, R18, R32 ;  /* 0x0000001225257223 */ /* 0x002fc60000000020 */
[----:B------:R-:W1:Y:S01]  /*24e0*/  LDS R32, [R20+0x214] ;  /* 0x0002140014207984 */ /* 0x000e620000000800 */
[----:B--2---:R-:W-:-:S03]  /*24f0*/  FFMA R40, R40, R19, R37 ;  /* 0x0000001328287223 */ /* 0x004fc60000000025 */
[----:B------:R-:W-:Y:S01]  /*2500*/  LDS R37, [R20+0x230] ;  /* 0x0002300014257984 */ /* 0x000fe20000000800 */
[----:B---3--:R-:W-:-:S03]  /*2510*/  FFMA R41, R41, R8, R40 ;  /* 0x0000000829297223 */ /* 0x008fc60000000028 */
[----:B------:R-:W2:Y:S01]  /*2520*/  LDS.128 R16, [R30+0x50] ;  /* 0x000050001e107984 */ /* 0x000ea20000000c00 */
[----:B----4-:R-:W-:-:S03]  /*2530*/  FFMA R8, R34, R9, R41 ;  /* 0x0000000922087223 */ /* 0x010fc60000000029 */
[----:B------:R-:W-:Y:S01]  /*2540*/  LDS R40, [R20+0x2bc] ;  /* 0x0002bc0014287984 */ /* 0x000fe20000000800 */
[----:B------:R-:W-:-:S03]  /*2550*/  FFMA R9, R35, R10, R8 ;  /* 0x0000000a23097223 */ /* 0x000fc60000000008 */
[----:B------:R-:W3:Y:S01]  /*2560*/  LDS R34, [R20+0x24c] ;  /* 0x00024c0014227984 */ /* 0x000ee20000000800 */
[----:B------:R-:W-:-:S03]  /*2570*/  FFMA R8, R38, R11, R9 ;  /* 0x0000000b26087223 */ /* 0x000fc60000000009 */
[----:B------:R-:W4:Y:S04]  /*2580*/  LDS R35, [R20+0x268] ;  /* 0x0002680014237984 */ /* 0x000f280000000800 */
[----:B------:R-:W4:Y:S01]  /*2590*/  LDS R38, [R20+0x284] ;  /* 0x0002840014267984 */ /* 0x000f220000000800 */
[----:B------:R-:W-:-:S03]  /*25a0*/  FFMA R41, R39, R12, R8 ;  /* 0x0000000c27297223 */ /* 0x000fc60000000008 */
[----:B------:R-:W-:Y:S01]  /*25b0*/  LDS R39, [R20+0x2a0] ;  /* 0x0002a00014277984 */ /* 0x000fe20000000800 */
[----:B------:R-:W-:-:S03]  /*25c0*/  FFMA R36, R36, R13, R41 ;  /* 0x0000000d24247223 */ /* 0x000fc60000000029 */
[----:B------:R-:W4:Y:S01]  /*25d0*/  LDS.128 R8, [R30+0x60] ;  /* 0x000060001e087984 */ /* 0x000f220000000c00 */
[----:B0-----:R-:W-:-:S03]  /*25e0*/  FFMA R33, R33, R14, R36 ;  /* 0x0000000e21217223 */ /* 0x001fc60000000024 */
[----:B------:R-:W0:Y:S01]  /*25f0*/  LDS R41, [R20+0x2d8] ;  /* 0x0002d80014297984 */ /* 0x000e220000000800 */
[----:B-1----:R-:W-:-:S03]  /*2600*/  FFMA R42, R32, R15, R33 ;  /* 0x0000000f202a7223 */ /* 0x002fc60000000021 */
[----:B------:R-:W1:Y:S04]  /*2610*/  LDS R36, [R20+0x2f4] ;  /* 0x0002f40014247984 */ /* 0x000e680000000800 */
[----:B------:R-:W-:Y:S01]  /*2620*/  LDS R33, [R20+0x310] ;  /* 0x0003100014217984 */ /* 0x000fe20000000800 */
[----:B--2---:R-:W-:-:S03]  /*2630*/  FFMA R43, R37, R16, R42 ;  /* 0x00000010252b7223 */ /* 0x004fc6000000002a */
[----:B------:R-:W2:Y:S04]  /*2640*/  LDS.128 R12, [R30+0x70] ;  /* 0x000070001e0c7984 */ /* 0x000ea80000000c00 */
[----:B------:R-:W2:Y:S01]  /*2650*/  LDS R32, [R20+0x32c] ;  /* 0x00032c0014207984 */ /* 0x000ea20000000800 */
[----:B---3--:R-:W-:-:S03]  /*2660*/  FFMA R34, R34, R17, R43 ;  /* 0x0000001122227223 */ /* 0x008fc6000000002b */
[----:B------:R-:W3:Y:S01]  /*2670*/  LDS R37, [R20+0x348] ;  /* 0x0003480014257984 */ /* 0x000ee20000000800 */
[----:B----4-:R-:W-:-:S03]  /*2680*/  FFMA R35, R35, R18, R34 ;  /* 0x0000001223237223 */ /* 0x010fc60000000022 */
[----:B------:R-:W4:Y:S01]  /*2690*/  LDS R16, [R20+0x364] ;  /* 0x0003640014107984 */ /* 0x000f220000000800 */
[----:B------:R-:W-:-:S04]  /*26a0*/  FFMA R38, R38, R19, R35 ;  /* 0x0000001326267223 */ /* 0x000fc80000000023 */
[----:B------:R-:W-:-:S04]  /*26b0*/  FFMA R39, R39, R8, R38 ;  /* 0x0000000827277223 */ /* 0x000fc80000000026 */
[----:B------:R-:W-:-:S04]  /*26c0*/  FFMA R40, R40, R9, R39 ;  /* 0x0000000928287223 */ /* 0x000fc80000000027 */
[----:B0-----:R-:W-:-:S04]  /*26d0*/  FFMA R41, R41, R10, R40 ;  /* 0x0000000a29297223 */ /* 0x001fc80000000028 */
[----:B-1----:R-:W-:-:S04]  /*26e0*/  FFMA R36, R36, R11, R41 ;  /* 0x0000000b24247223 */ /* 0x002fc80000000029 */
[----:B--2---:R-:W-:-:S04]  /*26f0*/  FFMA R33, R33, R12, R36 ;  /* 0x0000000c21217223 */ /* 0x004fc80000000024 */
[----:B------:R-:W-:-:S04]  /*2700*/  FFMA R32, R32, R13, R33 ;  /* 0x0000000d20207223 */ /* 0x000fc80000000021 */
[----:B---3--:R-:W-:-:S04]  /*2710*/  FFMA R37, R37, R14, R32 ;  /* 0x0000000e25257223 */ /* 0x008fc80000000020 */
[----:B----4-:R-:W-:Y:S01]  /*2720*/  FFMA R15, R16, R15, R37 ;  /* 0x0000000f100f7223 */ /* 0x010fe20000000025 */
[----:B------:R-:W-:Y:S06]  /*2730*/  @P3 BRA `(.L_x_4) ;  /* 0xffffffdc009c3947 */ /* 0x000fec000383ffff */
[----:B------:R-:W0:Y:S01]  /*2740*/  S2R R6, SR_CTAID.Y ;  /* 0x0000000000067919 */ /* 0x000e220000002600 */
[----:B------:R-:W1:Y:S01]  /*2750*/  LDC.64 R4, c[0x0][0x390] ;  /* 0x0000e400ff047b82 */ /* 0x000e620000000a00 */
[----:B------:R-:W-:-:S04]  /*2760*/  IMAD R3, R3, 0x31, R0 ;  /* 0x0000003103037824 */ /* 0x000fc800078e0200 */
[----:B------:R-:W-:-:S04]  /*2770*/  IMAD R3, R2, 0xc4, R3 ;  /* 0x000000c402037824 */ /* 0x000fc800078e0203 */
[----:B0-----:R-:W-:-:S04]  /*2780*/  IMAD R3, R6, 0x7, R3 ;  /* 0x0000000706037824 */ /* 0x001fc800078e0203 */
[----:B-1----:R-:W-:-:S05]  /*2790*/  IMAD.WIDE.U32 R2, R3, 0x4, R4 ;  /* 0x0000000403027825 */ /* 0x002fca00078e0004 */
[----:B------:R-:W-:Y:S01]  /*27a0*/  STG.E desc[UR8][R2.64], R15 ;  /* 0x0000000f02007986 */ /* 0x000fe2000c101908 */
[----:B------:R-:W-:Y:S05]  /*27b0*/  EXIT ;  /* 0x000000000000794d */ /* 0x000fea0003800000 */
.L_x_5:
[----:B------:R-:W-:-:S00]  /*27c0*/  BRA `(.L_x_5) ;  /* 0xfffffffc00fc7947 */ /* 0x000fc0000383ffff */
[----:B------:R-:W-:-:S00]  /*27d0*/  NOP ;  /* 0x0000000000007918 */ /* 0x000fc00000000000 */
        /* <DEDUP_REMOVED lines=10> */
.L_x_6:


//--------------------- .nv.shared.default_function_kernel0 --------------------------
	.section	.nv.shared.default_function_kernel0,"aw",@nobits
	.sectionflags	@""
	.align	4
.nv.shared.default_function_kernel0:
	.zero		2432


//--------------------- .nv.shared.reserved.0     --------------------------
	.section	.nv.shared.reserved.0,"aw",@nobits
	.weak		__nv_reservedSMEM_offset_0_alias
	.size		__nv_reservedSMEM_offset_0_alias, 0, 64
	.other		__nv_reservedSMEM_offset_0_alias,@"STO_CUDA_RESERVED_SHARED STV_DEFAULT"
__nv_reservedSMEM_offset_0_alias:
	.zero		0
	.zero		64


//--------------------- .nv.constant0.default_function_kernel0 --------------------------
	.section	.nv.constant0.default_function_kernel0,"a",@progbits
	.sectionflags	@""
	.align	4
.nv.constant0.default_function_kernel0:
	.zero		920


//--------------------- SYMBOLS --------------------------

	.type		.nv.reservedSmem.offset0,@object
	.size		.nv.reservedSmem.offset0,0x4
	.type		.nv.reservedSmem.cap,@object
	.size		.nv.reservedSmem.cap,0x4
